	.target	sm_100a

	.elftype	@"ET_EXEC"


//--------------------- .note.nv.tkinfo           --------------------------
	.section	.note.nv.tkinfo,"",@"SHT_NOTE"
	.sectionflags	@"SHF_NOTE_NV_TKINFO"
	.tkinfo
        /*0018*/ 	.word	0x00000002
        /*0030*/ 	.string	""
        /*0030*/ 	.string	"ptxas"
        /*0030*/ 	.string	"Cuda compilation tools, release 13.0, V13.0.88"
        /*0030*/ 	.string	"Build cuda_13.0.r13.0/compiler.36424714_0"
        /*0030*/ 	.string	"-arch sm_100a -m 64 "



//--------------------- .note.nv.cuinfo           --------------------------
	.section	.note.nv.cuinfo,"",@"SHT_NOTE"
	.sectionflags	@"SHF_NOTE_NV_CUINFO"
        /*0018*/ 	.short	0x0002
        /*001a*/ 	.short	0x0064
        /*001c*/ 	.short	0x0082
	.zero		2


//--------------------- .nv.info                  --------------------------
	.section	.nv.info,"",@"SHT_CUDA_INFO"
	.align	4


	//----- nvinfo : EIATTR_REGCOUNT
	.align		4
        /*0000*/ 	.byte	0x04, 0x2f
        /*0002*/ 	.short	(.L_19 - .L_18)
	.align		4
.L_18:
        /*0004*/ 	.word	index@(_ZN7cutlass13device_kernelINS_4conv6kernel13ConvUniversalINS1_16ConvProblemShapeILNS1_8OperatorE1ELi2EEENS1_10collective14CollectiveConvINS1_47MainloopSm100TmaUmmaWarpSpecializedImplicitGemmILS5_1ELi26ELi2ELi1ELi2EN4cute5tupleIJNSA_1CILi2EEENSC_ILi1EEESE_EEEEENSB_IJNSC_ILi128EEESH_NSB_IJNSC_ILi32EEEEEEEEENS_10bfloat16_tESL_NSA_8TiledMMAINSA_8MMA_AtomIJNSA_26SM100_MMA_F16BF16_2x1SM_SSISL_SL_fLi128ELi128ELNSA_4UMMA5MajorE0ELSQ_1ELNSP_7ScaleInE0ELSR_0EEEEEENSA_6LayoutINSB_IJSE_SE_SE_EEENSB_IJNSC_ILi0EEESW_SW_EEEEENSB_IJNSA_10UnderscoreESZ_SZ_EEEEENS7_6detail27Sm100ImplicitGemmTileTraitsINSA_25SM100_TMA_2SM_LOAD_IM2COLENSA_14ComposedLayoutINSA_7SwizzleILi2ELi4ELi3EEENSA_18smem_ptr_flag_bitsILi16EEENSU_INSB_IJNSC_ILi8EEESI_EEENSB_IJSI_SE_EEEEEEEvEENS13_INSA_18SM100_TMA_2SM_LOADENS15_INS16_ILi3ELi4ELi3EEES19_NSU_INSB_IJNSC_ILi64EEES1A_EEENSB_IJSE_S1I_EEEEEEEvEEEENS_8epilogue10collective18CollectiveEpilogueINS1P_23Sm100TmaWarpSpecializedILi4ELi2ELi16ELb1ELb0EEEJNSB_IJS1I_SH_SJ_EEENSB_IJNSU_IS1I_SE_EENSU_INSB_IJNSC_ILi16EEESD_EEES1K_EEEEESL_NSB_IJNSB_IJlllEEESE_SW_EEESL_S21_NS1P_6fusion15FusionCallbacksIS1T_NS22_17LinearCombinationISL_fSL_fLNS_15FloatRoundStyleE2EEES1U_S1Z_JEEENSA_5SM1004TMEM4LOAD26SM100_TMEM_LOAD_32dp32b16xENSA_20SM90_TMA_LOAD_IM2COLENS15_INS16_ILi1ELi4ELi3EEES19_NSU_INSB_IJS1A_S1W_EEENSB_IJS1W_SE_EEEEEEENSA_39AutoVectorizingCopyWithAssumedAlignmentILi128EEENSA_21SM90_TMA_STORE_IM2COLES2H_S2J_S2J_EEEvvEEEEvNT_6ParamsE)
        /*0008*/ 	.word	0x0000004a


	//----- nvinfo : EIATTR_FRAME_SIZE
	.align		4
.L_19:
        /*000c*/ 	.byte	0x04, 0x11
        /*000e*/ 	.short	(.L_21 - .L_20)
	.align		4
.L_20:
        /*0010*/ 	.word	index@($__internal_2_$__cuda_sm10x_tcgen05_guardrail_trap_unallocated_columns_being_dealloced)
        /*0014*/ 	.word	0x00000008


	//----- nvinfo : EIATTR_FRAME_SIZE
	.align		4
.L_21:
        /*0018*/ 	.byte	0x04, 0x11
        /*001a*/ 	.short	(.L_23 - .L_22)
	.align		4
.L_22:
        /*001c*/ 	.word	index@($__internal_1_$__cuda_sm10x_tcgen05_guardrail_trap_phase_invalid_during_alloc)
        /*0020*/ 	.word	0x00000008


	//----- nvinfo : EIATTR_FRAME_SIZE
	.align		4
.L_23:
        /*0024*/ 	.byte	0x04, 0x11
        /*0026*/ 	.short	(.L_25 - .L_24)
	.align		4
.L_24:
        /*0028*/ 	.word	index@($__internal_0_$__cuda_sm10x_tcgen05_guardrail_trap_col_being_dealloced_not_returned_by_alloc)
        /*002c*/ 	.word	0x00000008


	//----- nvinfo : EIATTR_FRAME_SIZE
	.align		4
.L_25:
        /*0030*/ 	.byte	0x04, 0x11
        /*0032*/ 	.short	(.L_27 - .L_26)
	.align		4
.L_26:
        /*0034*/ 	.word	index@(_ZN7cutlass13device_kernelINS_4conv6kernel13ConvUniversalINS1_16ConvProblemShapeILNS1_8OperatorE1ELi2EEENS1_10collective14CollectiveConvINS1_47MainloopSm100TmaUmmaWarpSpecializedImplicitGemmILS5_1ELi26ELi2ELi1ELi2EN4cute5tupleIJNSA_1CILi2EEENSC_ILi1EEESE_EEEEENSB_IJNSC_ILi128EEESH_NSB_IJNSC_ILi32EEEEEEEEENS_10bfloat16_tESL_NSA_8TiledMMAINSA_8MMA_AtomIJNSA_26SM100_MMA_F16BF16_2x1SM_SSISL_SL_fLi128ELi128ELNSA_4UMMA5MajorE0ELSQ_1ELNSP_7ScaleInE0ELSR_0EEEEEENSA_6LayoutINSB_IJSE_SE_SE_EEENSB_IJNSC_ILi0EEESW_SW_EEEEENSB_IJNSA_10UnderscoreESZ_SZ_EEEEENS7_6detail27Sm100ImplicitGemmTileTraitsINSA_25SM100_TMA_2SM_LOAD_IM2COLENSA_14ComposedLayoutINSA_7SwizzleILi2ELi4ELi3EEENSA_18smem_ptr_flag_bitsILi16EEENSU_INSB_IJNSC_ILi8EEESI_EEENSB_IJSI_SE_EEEEEEEvEENS13_INSA_18SM100_TMA_2SM_LOADENS15_INS16_ILi3ELi4ELi3EEES19_NSU_INSB_IJNSC_ILi64EEES1A_EEENSB_IJSE_S1I_EEEEEEEvEEEENS_8epilogue10collective18CollectiveEpilogueINS1P_23Sm100TmaWarpSpecializedILi4ELi2ELi16ELb1ELb0EEEJNSB_IJS1I_SH_SJ_EEENSB_IJNSU_IS1I_SE_EENSU_INSB_IJNSC_ILi16EEESD_EEES1K_EEEEESL_NSB_IJNSB_IJlllEEESE_SW_EEESL_S21_NS1P_6fusion15FusionCallbacksIS1T_NS22_17LinearCombinationISL_fSL_fLNS_15FloatRoundStyleE2EEES1U_S1Z_JEEENSA_5SM1004TMEM4LOAD26SM100_TMEM_LOAD_32dp32b16xENSA_20SM90_TMA_LOAD_IM2COLENS15_INS16_ILi1ELi4ELi3EEES19_NSU_INSB_IJS1A_S1W_EEENSB_IJS1W_SE_EEEEEEENSA_39AutoVectorizingCopyWithAssumedAlignmentILi128EEENSA_21SM90_TMA_STORE_IM2COLES2H_S2J_S2J_EEEvvEEEEvNT_6ParamsE)
        /*0038*/ 	.word	0x00000008


	//----- nvinfo : EIATTR_MIN_STACK_SIZE
	.align		4
.L_27:
        /*003c*/ 	.byte	0x04, 0x12
        /*003e*/ 	.short	(.L_29 - .L_28)
	.align		4
.L_28:
        /*0040*/ 	.word	index@(_ZN7cutlass13device_kernelINS_4conv6kernel13ConvUniversalINS1_16ConvProblemShapeILNS1_8OperatorE1ELi2EEENS1_10collective14CollectiveConvINS1_47MainloopSm100TmaUmmaWarpSpecializedImplicitGemmILS5_1ELi26ELi2ELi1ELi2EN4cute5tupleIJNSA_1CILi2EEENSC_ILi1EEESE_EEEEENSB_IJNSC_ILi128EEESH_NSB_IJNSC_ILi32EEEEEEEEENS_10bfloat16_tESL_NSA_8TiledMMAINSA_8MMA_AtomIJNSA_26SM100_MMA_F16BF16_2x1SM_SSISL_SL_fLi128ELi128ELNSA_4UMMA5MajorE0ELSQ_1ELNSP_7ScaleInE0ELSR_0EEEEEENSA_6LayoutINSB_IJSE_SE_SE_EEENSB_IJNSC_ILi0EEESW_SW_EEEEENSB_IJNSA_10UnderscoreESZ_SZ_EEEEENS7_6detail27Sm100ImplicitGemmTileTraitsINSA_25SM100_TMA_2SM_LOAD_IM2COLENSA_14ComposedLayoutINSA_7SwizzleILi2ELi4ELi3EEENSA_18smem_ptr_flag_bitsILi16EEENSU_INSB_IJNSC_ILi8EEESI_EEENSB_IJSI_SE_EEEEEEEvEENS13_INSA_18SM100_TMA_2SM_LOADENS15_INS16_ILi3ELi4ELi3EEES19_NSU_INSB_IJNSC_ILi64EEES1A_EEENSB_IJSE_S1I_EEEEEEEvEEEENS_8epilogue10collective18CollectiveEpilogueINS1P_23Sm100TmaWarpSpecializedILi4ELi2ELi16ELb1ELb0EEEJNSB_IJS1I_SH_SJ_EEENSB_IJNSU_IS1I_SE_EENSU_INSB_IJNSC_ILi16EEESD_EEES1K_EEEEESL_NSB_IJNSB_IJlllEEESE_SW_EEESL_S21_NS1P_6fusion15FusionCallbacksIS1T_NS22_17LinearCombinationISL_fSL_fLNS_15FloatRoundStyleE2EEES1U_S1Z_JEEENSA_5SM1004TMEM4LOAD26SM100_TMEM_LOAD_32dp32b16xENSA_20SM90_TMA_LOAD_IM2COLENS15_INS16_ILi1ELi4ELi3EEES19_NSU_INSB_IJS1A_S1W_EEENSB_IJS1W_SE_EEEEEEENSA_39AutoVectorizingCopyWithAssumedAlignmentILi128EEENSA_21SM90_TMA_STORE_IM2COLES2H_S2J_S2J_EEEvvEEEEvNT_6ParamsE)
        /*0044*/ 	.word	0x00000008
.L_29:


//--------------------- .nv.compat                --------------------------
	.section	.nv.compat,"",@"SHT_CUDA_COMPAT_INFO"
	.align	4
        /*0000*/ 	.byte	0x02, 0x09, 0x01, 0x00, 0x02, 0x02, 0x02, 0x00, 0x02, 0x05, 0x05, 0x00, 0x03, 0x07, 0x01, 0x01
        /*0010*/ 	.byte	0x02, 0x03, 0x01, 0x00, 0x02, 0x06, 0x01, 0x00, 0x04, 0x0b, 0x08, 0x00, 0x09, 0x00, 0x00, 0x00
        /*0020*/ 	.byte	0x00, 0x00, 0x00, 0x00


//--------------------- .nv.info._ZN7cutlass13device_kernelINS_4conv6kernel13ConvUniversalINS1_16ConvProblemShapeILNS1_8OperatorE1ELi2EEENS1_10collective14CollectiveConvINS1_47MainloopSm100TmaUmmaWarpSpecializedImplicitGemmILS5_1ELi26ELi2ELi1ELi2EN4cute5tupleIJNSA_1CILi2EEENSC_ILi1EEESE_EEEEENSB_IJNSC_ILi128EEESH_NSB_IJNSC_ILi32EEEEEEEEENS_10bfloat16_tESL_NSA_8TiledMMAINSA_8MMA_AtomIJNSA_26SM100_MMA_F16BF16_2x1SM_SSISL_SL_fLi128ELi128ELNSA_4UMMA5MajorE0ELSQ_1ELNSP_7ScaleInE0ELSR_0EEEEEENSA_6LayoutINSB_IJSE_SE_SE_EEENSB_IJNSC_ILi0EEESW_SW_EEEEENSB_IJNSA_10UnderscoreESZ_SZ_EEEEENS7_6detail27Sm100ImplicitGemmTileTraitsINSA_25SM100_TMA_2SM_LOAD_IM2COLENSA_14ComposedLayoutINSA_7SwizzleILi2ELi4ELi3EEENSA_18smem_ptr_flag_bitsILi16EEENSU_INSB_IJNSC_ILi8EEESI_EEENSB_IJSI_SE_EEEEEEEvEENS13_INSA_18SM100_TMA_2SM_LOADENS15_INS16_ILi3ELi4ELi3EEES19_NSU_INSB_IJNSC_ILi64EEES1A_EEENSB_IJSE_S1I_EEEEEEEvEEEENS_8epilogue10collective18CollectiveEpilogueINS1P_23Sm100TmaWarpSpecializedILi4ELi2ELi16ELb1ELb0EEEJNSB_IJS1I_SH_SJ_EEENSB_IJNSU_IS1I_SE_EENSU_INSB_IJNSC_ILi16EEESD_EEES1K_EEEEESL_NSB_IJNSB_IJlllEEESE_SW_EEESL_S21_NS1P_6fusion15FusionCallbacksIS1T_NS22_17LinearCombinationISL_fSL_fLNS_15FloatRoundStyleE2EEES1U_S1Z_JEEENSA_5SM1004TMEM4LOAD26SM100_TMEM_LOAD_32dp32b16xENSA_20SM90_TMA_LOAD_IM2COLENS15_INS16_ILi1ELi4ELi3EEES19_NSU_INSB_IJS1A_S1W_EEENSB_IJS1W_SE_EEEEEEENSA_39AutoVectorizingCopyWithAssumedAlignmentILi128EEENSA_21SM90_TMA_STORE_IM2COLES2H_S2J_S2J_EEEvvEEEEvNT_6ParamsE --------------------------
	.section	.nv.info._ZN7cutlass13device_kernelINS_4conv6kernel13ConvUniversalINS1_16ConvProblemShapeILNS1_8OperatorE1ELi2EEENS1_10collective14CollectiveConvINS1_47MainloopSm100TmaUmmaWarpSpecializedImplicitGemmILS5_1ELi26ELi2ELi1ELi2EN4cute5tupleIJNSA_1CILi2EEENSC_ILi1EEESE_EEEEENSB_IJNSC_ILi128EEESH_NSB_IJNSC_ILi32EEEEEEEEENS_10bfloat16_tESL_NSA_8TiledMMAINSA_8MMA_AtomIJNSA_26SM100_MMA_F16BF16_2x1SM_SSISL_SL_fLi128ELi128ELNSA_4UMMA5MajorE0ELSQ_1ELNSP_7ScaleInE0ELSR_0EEEEEENSA_6LayoutINSB_IJSE_SE_SE_EEENSB_IJNSC_ILi0EEESW_SW_EEEEENSB_IJNSA_10UnderscoreESZ_SZ_EEEEENS7_6detail27Sm100ImplicitGemmTileTraitsINSA_25SM100_TMA_2SM_LOAD_IM2COLENSA_14ComposedLayoutINSA_7SwizzleILi2ELi4ELi3EEENSA_18smem_ptr_flag_bitsILi16EEENSU_INSB_IJNSC_ILi8EEESI_EEENSB_IJSI_SE_EEEEEEEvEENS13_INSA_18SM100_TMA_2SM_LOADENS15_INS16_ILi3ELi4ELi3EEES19_NSU_INSB_IJNSC_ILi64EEES1A_EEENSB_IJSE_S1I_EEEEEEEvEEEENS_8epilogue10collective18CollectiveEpilogueINS1P_23Sm100TmaWarpSpecializedILi4ELi2ELi16ELb1ELb0EEEJNSB_IJS1I_SH_SJ_EEENSB_IJNSU_IS1I_SE_EENSU_INSB_IJNSC_ILi16EEESD_EEES1K_EEEEESL_NSB_IJNSB_IJlllEEESE_SW_EEESL_S21_NS1P_6fusion15FusionCallbacksIS1T_NS22_17LinearCombinationISL_fSL_fLNS_15FloatRoundStyleE2EEES1U_S1Z_JEEENSA_5SM1004TMEM4LOAD26SM100_TMEM_LOAD_32dp32b16xENSA_20SM90_TMA_LOAD_IM2COLENS15_INS16_ILi1ELi4ELi3EEES19_NSU_INSB_IJS1A_S1W_EEENSB_IJS1W_SE_EEEEEEENSA_39AutoVectorizingCopyWithAssumedAlignmentILi128EEENSA_21SM90_TMA_STORE_IM2COLES2H_S2J_S2J_EEEvvEEEEvNT_6ParamsE,"",@"SHT_CUDA_INFO"
	.sectionflags	@""
	.align	4


	//----- nvinfo : EIATTR_CUDA_API_VERSION
	.align		4
        /*0000*/ 	.byte	0x04, 0x37
        /*0002*/ 	.short	(.L_31 - .L_30)
.L_30:
        /*0004*/ 	.word	0x00000082


	//----- nvinfo : EIATTR_KPARAM_INFO
	.align		4
.L_31:
        /*0008*/ 	.byte	0x04, 0x17
        /*000a*/ 	.short	(.L_33 - .L_32)
.L_32:
        /*000c*/ 	.word	0x00000000
        /*0010*/ 	.short	0x0000
        /*0012*/ 	.short	0x0000
        /*0014*/ 	.byte	0x00, 0xf0, 0x01, 0x20


	//----- nvinfo : EIATTR_AT_ENTRY_FRAGMENTS
	.align		4
.L_33:
        /*0018*/ 	.byte	0x04, 0x4f
        /*001a*/ 	.short	(.L_35 - .L_34)


	//   ....[0]....
.L_34:
        /*001c*/ 	.word	0x00000007


	//----- nvinfo : EIATTR_RESERVED_SMEM_USED
	.align		4
.L_35:
        /*0020*/ 	.byte	0x01, 0x41
	.zero		2


	//----- nvinfo : EIATTR_SPARSE_MMA_MASK
	.align		4
        /*0024*/ 	.byte	0x03, 0x50
        /*0026*/ 	.short	0x0000


	//----- nvinfo : EIATTR_TCGEN05_2CTA_USED
	.align		4
        /*0028*/ 	.byte	0x01, 0x52
	.zero		2


	//----- nvinfo : EIATTR_MAXREG_COUNT
	.align		4
        /*002c*/ 	.byte	0x03, 0x1b
        /*002e*/ 	.short	0x00ff


	//----- nvinfo : EIATTR_NUM_BARRIERS
	.align		4
        /*0030*/ 	.byte	0x02, 0x4c
        /*0032*/ 	.byte	0x07
	.zero		1


	//----- nvinfo : EIATTR_EXTERNS
	.align		4
        /*0034*/ 	.byte	0x04, 0x0f
        /*0036*/ 	.short	(.L_37 - .L_36)


	//   ....[0]....
	.align		4
.L_36:
        /*0038*/ 	.word	index@(__assertfail)


	//----- nvinfo : EIATTR_MERCURY_ISA_VERSION
	.align		4
.L_37:
        /*003c*/ 	.byte	0x03, 0x5f
        /*003e*/ 	.short	0x0101


	//----- nvinfo : EIATTR_INT_WARP_WIDE_INSTR_OFFSETS
	.align		4
        /*0040*/ 	.byte	0x04, 0x31
        /*0042*/ 	.short	(.L_39 - .L_38)


	//   ....[0]....
.L_38:
        /*0044*/ 	.word	0x00000f40


	//   ....[1]....
        /*0048*/ 	.word	0x00000ff0


	//   ....[2]....
        /*004c*/ 	.word	0x00005110


	//   ....[3]....
        /*0050*/ 	.word	0x00005130


	//   ....[4]....
        /*0054*/ 	.word	0x00005160


	//   ....[5]....
        /*0058*/ 	.word	0x00005e20


	//   ....[6]....
        /*005c*/ 	.word	0x00005ee0


	//   ....[7]....
        /*0060*/ 	.word	0x00005f70


	//   ....[8]....
        /*0064*/ 	.word	0x00005fe0


	//   ....[9]....
        /*0068*/ 	.word	0x000060b0


	//   ....[10]....
        /*006c*/ 	.word	0x00006170


	//   ....[11]....
        /*0070*/ 	.word	0x000061e0


	//   ....[12]....
        /*0074*/ 	.word	0x000062d0


	//   ....[13]....
        /*0078*/ 	.word	0x00006390


	//   ....[14]....
        /*007c*/ 	.word	0x00006480


	//   ....[15]....
        /*0080*/ 	.word	0x000065a0


	//   ....[16]....
        /*0084*/ 	.word	0x000065e0


	//----- nvinfo : EIATTR_COOP_GROUP_MASK_REGIDS
	.align		4
.L_39:
        /*0088*/ 	.byte	0x04, 0x29
        /*008a*/ 	.short	(.L_41 - .L_40)


	//   ....[0]....
.L_40:
        /*008c*/ 	.word	0xffffffff


	//   ....[1]....
        /*0090*/ 	.word	0xffffffff


	//   ....[2]....
        /*0094*/ 	.word	0xffffffff


	//   ....[3]....
        /*0098*/ 	.word	0xffffffff


	//   ....[4]....
        /*009c*/ 	.word	0xffffffff


	//   ....[5]....
        /*00a0*/ 	.word	0xffffffff


	//   ....[6]....
        /*00a4*/ 	.word	0xffffffff


	//   ....[7]....
        /*00a8*/ 	.word	0xffffffff


	//   ....[8]....
        /*00ac*/ 	.word	0xffffffff


	//   ....[9]....
        /*00b0*/ 	.word	0xffffffff


	//   ....[10]....
        /*00b4*/ 	.word	0xffffffff


	//   ....[11]....
        /*00b8*/ 	.word	0xffffffff


	//   ....[12]....
        /*00bc*/ 	.word	0xffffffff


	//----- nvinfo : EIATTR_COOP_GROUP_INSTR_OFFSETS
	.align		4
.L_41:
        /*00c0*/ 	.byte	0x04, 0x28
        /*00c2*/ 	.short	(.L_43 - .L_42)


	//   ....[0]....
.L_42:
        /*00c4*/ 	.word	0x000000d0


	//   ....[1]....
        /*00c8*/ 	.word	0x00000540


	//   ....[2]....
        /*00cc*/ 	.word	0x000009d0


	//   ....[3]....
        /*00d0*/ 	.word	0x00000b70


	//   ....[4]....
        /*00d4*/ 	.word	0x00000c70


	//   ....[5]....
        /*00d8*/ 	.word	0x00000dc0


	//   ....[6]....
        /*00dc*/ 	.word	0x00001060


	//   ....[7]....
        /*00e0*/ 	.word	0x000026e0


	//   ....[8]....
        /*00e4*/ 	.word	0x000040f0


	//   ....[9]....
        /*00e8*/ 	.word	0x000045c0


	//   ....[10]....
        /*00ec*/ 	.word	0x000045f0


	//   ....[11]....
        /*00f0*/ 	.word	0x00005020


	//   ....[12]....
        /*00f4*/ 	.word	0x00005230


	//----- nvinfo : EIATTR_VRC_CTA_INIT_COUNT
	.align		4
.L_43:
        /*00f8*/ 	.byte	0x02, 0x4a
        /*00fa*/ 	.byte	0x80
	.zero		1


	//----- nvinfo : EIATTR_SYSCALL_OFFSETS
	.align		4
        /*00fc*/ 	.byte	0x04, 0x46
        /*00fe*/ 	.short	(.L_45 - .L_44)


	//   ....[0]....
.L_44:
        /*0100*/ 	.word	0x000071c0


	//   ....[1]....
        /*0104*/ 	.word	0x000072b0


	//   ....[2]....
        /*0108*/ 	.word	0x00007ba0


	//   ....[3]....
        /*010c*/ 	.word	0x00008500


	//   ....[4]....
        /*0110*/ 	.word	0x00008dd0


	//   ....[5]....
        /*0114*/ 	.word	0x00009690


	//----- nvinfo : EIATTR_MBARRIER_INSTR_OFFSETS
	.align		4
.L_45:
        /*0118*/ 	.byte	0x04, 0x39
        /*011a*/ 	.short	(.L_47 - .L_46)


	//   ....[0]....
.L_46:
        /*011c*/ 	.word	0x00000670
        /*0120*/ 	.word	0x000000ff
        /*0124*/ 	.word	0x00000000
        /*0128*/ 	.short	0x0100
        /*012a*/ 	.byte	0x04
	.zero		1


	//   ....[1]....
        /*012c*/ 	.word	0x00000680
        /*0130*/ 	.word	0x000000ff
        /*0134*/ 	.word	0x000000d0
        /*0138*/ 	.short	0x0100
        /*013a*/ 	.byte	0x04
	.zero		1


	//   ....[2]....
        /*013c*/ 	.word	0x00000690
        /*0140*/ 	.word	0x000000ff
        /*0144*/ 	.word	0x00000008
        /*0148*/ 	.short	0x0100
        /*014a*/ 	.byte	0x04
	.zero		1


	//   ....[3]....
        /*014c*/ 	.word	0x000006a0
        /*0150*/ 	.word	0x000000ff
        /*0154*/ 	.word	0x000000d8
        /*0158*/ 	.short	0x0100
        /*015a*/ 	.byte	0x04
	.zero		1


	//   ....[4]....
        /*015c*/ 	.word	0x000006b0
        /*0160*/ 	.word	0x000000ff
        /*0164*/ 	.word	0x00000010
        /*0168*/ 	.short	0x0100
        /*016a*/ 	.byte	0x04
	.zero		1


	//   ....[5]....
        /*016c*/ 	.word	0x000006c0
        /*0170*/ 	.word	0x000000ff
        /*0174*/ 	.word	0x000000e0
        /*0178*/ 	.short	0x0100
        /*017a*/ 	.byte	0x04
	.zero		1


	//   ....[6]....
        /*017c*/ 	.word	0x000006d0
        /*0180*/ 	.word	0x000000ff
        /*0184*/ 	.word	0x00000018
        /*0188*/ 	.short	0x0100
        /*018a*/ 	.byte	0x04
	.zero		1


	//   ....[7]....
        /*018c*/ 	.word	0x000006e0
        /*0190*/ 	.word	0x000000ff
        /*0194*/ 	.word	0x000000e8
        /*0198*/ 	.short	0x0100
        /*019a*/ 	.byte	0x04
	.zero		1


	//   ....[8]....
        /*019c*/ 	.word	0x000006f0
        /*01a0*/ 	.word	0x000000ff
        /*01a4*/ 	.word	0x00000020
        /*01a8*/ 	.short	0x0100
        /*01aa*/ 	.byte	0x04
	.zero		1


	//   ....[9]....
        /*01ac*/ 	.word	0x00000700
        /*01b0*/ 	.word	0x000000ff
        /*01b4*/ 	.word	0x000000f0
        /*01b8*/ 	.short	0x0100
        /*01ba*/ 	.byte	0x04
	.zero		1


	//   ....[10]....
        /*01bc*/ 	.word	0x00000710
        /*01c0*/ 	.word	0x000000ff
        /*01c4*/ 	.word	0x00000028
        /*01c8*/ 	.short	0x0100
        /*01ca*/ 	.byte	0x04
	.zero		1


	//   ....[11]....
        /*01cc*/ 	.word	0x00000720
        /*01d0*/ 	.word	0x000000ff
        /*01d4*/ 	.word	0x000000f8
        /*01d8*/ 	.short	0x0100
        /*01da*/ 	.byte	0x04
	.zero		1


	//   ....[12]....
        /*01dc*/ 	.word	0x00000730
        /*01e0*/ 	.word	0x000000ff
        /*01e4*/ 	.word	0x00000030
        /*01e8*/ 	.short	0x0100
        /*01ea*/ 	.byte	0x04
	.zero		1


	//   ....[13]....
        /*01ec*/ 	.word	0x00000740
        /*01f0*/ 	.word	0x000000ff
        /*01f4*/ 	.word	0x00000100
        /*01f8*/ 	.short	0x0100
        /*01fa*/ 	.byte	0x04
	.zero		1


	//   ....[14]....
        /*01fc*/ 	.word	0x00000750
        /*0200*/ 	.word	0x000000ff
        /*0204*/ 	.word	0x00000038
        /*0208*/ 	.short	0x0100
        /*020a*/ 	.byte	0x04
	.zero		1


	//   ....[15]....
        /*020c*/ 	.word	0x00000760
        /*0210*/ 	.word	0x000000ff
        /*0214*/ 	.word	0x00000108
        /*0218*/ 	.short	0x0100
        /*021a*/ 	.byte	0x04
	.zero		1


	//   ....[16]....
        /*021c*/ 	.word	0x00000770
        /*0220*/ 	.word	0x000000ff
        /*0224*/ 	.word	0x00000040
        /*0228*/ 	.short	0x0100
        /*022a*/ 	.byte	0x04
	.zero		1


	//   ....[17]....
        /*022c*/ 	.word	0x00000780
        /*0230*/ 	.word	0x000000ff
        /*0234*/ 	.word	0x00000110
        /*0238*/ 	.short	0x0100
        /*023a*/ 	.byte	0x04
	.zero		1


	//   ....[18]....
        /*023c*/ 	.word	0x00000790
        /*0240*/ 	.word	0x000000ff
        /*0244*/ 	.word	0x00000048
        /*0248*/ 	.short	0x0100
        /*024a*/ 	.byte	0x04
	.zero		1


	//   ....[19]....
        /*024c*/ 	.word	0x000007a0
        /*0250*/ 	.word	0x000000ff
        /*0254*/ 	.word	0x00000118
        /*0258*/ 	.short	0x0100
        /*025a*/ 	.byte	0x04
	.zero		1


	//   ....[20]....
        /*025c*/ 	.word	0x000007b0
        /*0260*/ 	.word	0x000000ff
        /*0264*/ 	.word	0x00000050
        /*0268*/ 	.short	0x0100
        /*026a*/ 	.byte	0x04
	.zero		1


	//   ....[21]....
        /*026c*/ 	.word	0x000007c0
        /*0270*/ 	.word	0x000000ff
        /*0274*/ 	.word	0x00000120
        /*0278*/ 	.short	0x0100
        /*027a*/ 	.byte	0x04
	.zero		1


	//   ....[22]....
        /*027c*/ 	.word	0x000007d0
        /*0280*/ 	.word	0x000000ff
        /*0284*/ 	.word	0x00000058
        /*0288*/ 	.short	0x0100
        /*028a*/ 	.byte	0x04
	.zero		1


	//   ....[23]....
        /*028c*/ 	.word	0x000007e0
        /*0290*/ 	.word	0x000000ff
        /*0294*/ 	.word	0x00000128
        /*0298*/ 	.short	0x0100
        /*029a*/ 	.byte	0x04
	.zero		1


	//   ....[24]....
        /*029c*/ 	.word	0x000007f0
        /*02a0*/ 	.word	0x000000ff
        /*02a4*/ 	.word	0x00000060
        /*02a8*/ 	.short	0x0100
        /*02aa*/ 	.byte	0x04
	.zero		1


	//   ....[25]....
        /*02ac*/ 	.word	0x00000800
        /*02b0*/ 	.word	0x000000ff
        /*02b4*/ 	.word	0x00000130
        /*02b8*/ 	.short	0x0100
        /*02ba*/ 	.byte	0x04
	.zero		1


	//   ....[26]....
        /*02bc*/ 	.word	0x00000810
        /*02c0*/ 	.word	0x000000ff
        /*02c4*/ 	.word	0x00000068
        /*02c8*/ 	.short	0x0100
        /*02ca*/ 	.byte	0x04
	.zero		1


	//   ....[27]....
        /*02cc*/ 	.word	0x00000820
        /*02d0*/ 	.word	0x000000ff
        /*02d4*/ 	.word	0x00000138
        /*02d8*/ 	.short	0x0100
        /*02da*/ 	.byte	0x04
	.zero		1


	//   ....[28]....
        /*02dc*/ 	.word	0x00000830
        /*02e0*/ 	.word	0x000000ff
        /*02e4*/ 	.word	0x00000070
        /*02e8*/ 	.short	0x0100
        /*02ea*/ 	.byte	0x04
	.zero		1


	//   ....[29]....
        /*02ec*/ 	.word	0x00000840
        /*02f0*/ 	.word	0x000000ff
        /*02f4*/ 	.word	0x00000140
        /*02f8*/ 	.short	0x0100
        /*02fa*/ 	.byte	0x04
	.zero		1


	//   ....[30]....
        /*02fc*/ 	.word	0x00000850
        /*0300*/ 	.word	0x000000ff
        /*0304*/ 	.word	0x00000078
        /*0308*/ 	.short	0x0100
        /*030a*/ 	.byte	0x04
	.zero		1


	//   ....[31]....
        /*030c*/ 	.word	0x00000860
        /*0310*/ 	.word	0x000000ff
        /*0314*/ 	.word	0x00000148
        /*0318*/ 	.short	0x0100
        /*031a*/ 	.byte	0x04
	.zero		1


	//   ....[32]....
        /*031c*/ 	.word	0x00000870
        /*0320*/ 	.word	0x000000ff
        /*0324*/ 	.word	0x00000080
        /*0328*/ 	.short	0x0100
        /*032a*/ 	.byte	0x04
	.zero		1


	//   ....[33]....
        /*032c*/ 	.word	0x00000880
        /*0330*/ 	.word	0x000000ff
        /*0334*/ 	.word	0x00000150
        /*0338*/ 	.short	0x0100
        /*033a*/ 	.byte	0x04
	.zero		1


	//   ....[34]....
        /*033c*/ 	.word	0x00000890
        /*0340*/ 	.word	0x000000ff
        /*0344*/ 	.word	0x00000088
        /*0348*/ 	.short	0x0100
        /*034a*/ 	.byte	0x04
	.zero		1


	//   ....[35]....
        /*034c*/ 	.word	0x000008a0
        /*0350*/ 	.word	0x000000ff
        /*0354*/ 	.word	0x00000158
        /*0358*/ 	.short	0x0100
        /*035a*/ 	.byte	0x04
	.zero		1


	//   ....[36]....
        /*035c*/ 	.word	0x000008b0
        /*0360*/ 	.word	0x000000ff
        /*0364*/ 	.word	0x00000090
        /*0368*/ 	.short	0x0100
        /*036a*/ 	.byte	0x04
	.zero		1


	//   ....[37]....
        /*036c*/ 	.word	0x000008c0
        /*0370*/ 	.word	0x000000ff
        /*0374*/ 	.word	0x00000160
        /*0378*/ 	.short	0x0100
        /*037a*/ 	.byte	0x04
	.zero		1


	//   ....[38]....
        /*037c*/ 	.word	0x000008d0
        /*0380*/ 	.word	0x000000ff
        /*0384*/ 	.word	0x00000098
        /*0388*/ 	.short	0x0100
        /*038a*/ 	.byte	0x04
	.zero		1


	//   ....[39]....
        /*038c*/ 	.word	0x000008e0
        /*0390*/ 	.word	0x000000ff
        /*0394*/ 	.word	0x00000168
        /*0398*/ 	.short	0x0100
        /*039a*/ 	.byte	0x04
	.zero		1


	//   ....[40]....
        /*039c*/ 	.word	0x000008f0
        /*03a0*/ 	.word	0x000000ff
        /*03a4*/ 	.word	0x000000a0
        /*03a8*/ 	.short	0x0100
        /*03aa*/ 	.byte	0x04
	.zero		1


	//   ....[41]....
        /*03ac*/ 	.word	0x00000900
        /*03b0*/ 	.word	0x000000ff
        /*03b4*/ 	.word	0x00000170
        /*03b8*/ 	.short	0x0100
        /*03ba*/ 	.byte	0x04
	.zero		1


	//   ....[42]....
        /*03bc*/ 	.word	0x00000910
        /*03c0*/ 	.word	0x000000ff
        /*03c4*/ 	.word	0x000000a8
        /*03c8*/ 	.short	0x0100
        /*03ca*/ 	.byte	0x04
	.zero		1


	//   ....[43]....
        /*03cc*/ 	.word	0x00000920
        /*03d0*/ 	.word	0x000000ff
        /*03d4*/ 	.word	0x00000178
        /*03d8*/ 	.short	0x0100
        /*03da*/ 	.byte	0x04
	.zero		1


	//   ....[44]....
        /*03dc*/ 	.word	0x00000930
        /*03e0*/ 	.word	0x000000ff
        /*03e4*/ 	.word	0x000000b0
        /*03e8*/ 	.short	0x0100
        /*03ea*/ 	.byte	0x04
	.zero		1


	//   ....[45]....
        /*03ec*/ 	.word	0x00000940
        /*03f0*/ 	.word	0x000000ff
        /*03f4*/ 	.word	0x00000180
        /*03f8*/ 	.short	0x0100
        /*03fa*/ 	.byte	0x04
	.zero		1


	//   ....[46]....
        /*03fc*/ 	.word	0x00000950
        /*0400*/ 	.word	0x000000ff
        /*0404*/ 	.word	0x000000b8
        /*0408*/ 	.short	0x0100
        /*040a*/ 	.byte	0x04
	.zero		1


	//   ....[47]....
        /*040c*/ 	.word	0x00000960
        /*0410*/ 	.word	0x000000ff
        /*0414*/ 	.word	0x00000188
        /*0418*/ 	.short	0x0100
        /*041a*/ 	.byte	0x04
	.zero		1


	//   ....[48]....
        /*041c*/ 	.word	0x00000970
        /*0420*/ 	.word	0x000000ff
        /*0424*/ 	.word	0x000000c0
        /*0428*/ 	.short	0x0100
        /*042a*/ 	.byte	0x04
	.zero		1


	//   ....[49]....
        /*042c*/ 	.word	0x00000980
        /*0430*/ 	.word	0x000000ff
        /*0434*/ 	.word	0x00000190
        /*0438*/ 	.short	0x0100
        /*043a*/ 	.byte	0x04
	.zero		1


	//   ....[50]....
        /*043c*/ 	.word	0x00000990
        /*0440*/ 	.word	0x000000ff
        /*0444*/ 	.word	0x000000c8
        /*0448*/ 	.short	0x0100
        /*044a*/ 	.byte	0x04
	.zero		1


	//   ....[51]....
        /*044c*/ 	.word	0x000009a0
        /*0450*/ 	.word	0x000000ff
        /*0454*/ 	.word	0x00000198
        /*0458*/ 	.short	0x0100
        /*045a*/ 	.byte	0x04
	.zero		1


	//   ....[52]....
        /*045c*/ 	.word	0x00000ae0
        /*0460*/ 	.word	0x000000ff
        /*0464*/ 	.word	0x000001a0
        /*0468*/ 	.short	0x0100
        /*046a*/ 	.byte	0x04
	.zero		1


	//   ....[53]....
        /*046c*/ 	.word	0x00000af0
        /*0470*/ 	.word	0x000000ff
        /*0474*/ 	.word	0x000001c0
        /*0478*/ 	.short	0x0100
        /*047a*/ 	.byte	0x04
	.zero		1


	//   ....[54]....
        /*047c*/ 	.word	0x00000b00
        /*0480*/ 	.word	0x000000ff
        /*0484*/ 	.word	0x000001a8
        /*0488*/ 	.short	0x0100
        /*048a*/ 	.byte	0x04
	.zero		1


	//   ....[55]....
        /*048c*/ 	.word	0x00000b10
        /*0490*/ 	.word	0x000000ff
        /*0494*/ 	.word	0x000001c8
        /*0498*/ 	.short	0x0100
        /*049a*/ 	.byte	0x04
	.zero		1


	//   ....[56]....
        /*049c*/ 	.word	0x00000b20
        /*04a0*/ 	.word	0x000000ff
        /*04a4*/ 	.word	0x000001b0
        /*04a8*/ 	.short	0x0100
        /*04aa*/ 	.byte	0x04
	.zero		1


	//   ....[57]....
        /*04ac*/ 	.word	0x00000b30
        /*04b0*/ 	.word	0x000000ff
        /*04b4*/ 	.word	0x000001d0
        /*04b8*/ 	.short	0x0100
        /*04ba*/ 	.byte	0x04
	.zero		1


	//   ....[58]....
        /*04bc*/ 	.word	0x00000b40
        /*04c0*/ 	.word	0x000000ff
        /*04c4*/ 	.word	0x000001b8
        /*04c8*/ 	.short	0x0100
        /*04ca*/ 	.byte	0x04
	.zero		1


	//   ....[59]....
        /*04cc*/ 	.word	0x00000b50
        /*04d0*/ 	.word	0x000000ff
        /*04d4*/ 	.word	0x000001d8
        /*04d8*/ 	.short	0x0100
        /*04da*/ 	.byte	0x04
	.zero		1


	//   ....[60]....
        /*04dc*/ 	.word	0x00000c40
        /*04e0*/ 	.word	0x000000ff
        /*04e4*/ 	.word	0x000001e0
        /*04e8*/ 	.short	0x0100
        /*04ea*/ 	.byte	0x04
	.zero		1


	//   ....[61]....
        /*04ec*/ 	.word	0x00000c50
        /*04f0*/ 	.word	0x000000ff
        /*04f4*/ 	.word	0x000001e8
        /*04f8*/ 	.short	0x0100
        /*04fa*/ 	.byte	0x04
	.zero		1


	//   ....[62]....
        /*04fc*/ 	.word	0x00000d90
        /*0500*/ 	.word	0x000000ff
        /*0504*/ 	.word	0x000001f0
        /*0508*/ 	.short	0x0100
        /*050a*/ 	.byte	0x06
	.zero		1


	//   ....[63]....
        /*050c*/ 	.word	0x00000da0
        /*0510*/ 	.word	0x000000ff
        /*0514*/ 	.word	0x000001f8
        /*0518*/ 	.short	0x0100
        /*051a*/ 	.byte	0x06
	.zero		1


	//   ....[64]....
        /*051c*/ 	.word	0x00000ee0
        /*0520*/ 	.word	0x000000ff
        /*0524*/ 	.word	0x00000200
        /*0528*/ 	.short	0x0100
        /*052a*/ 	.byte	0x04
	.zero		1


	//   ....[65]....
        /*052c*/ 	.word	0x00000ef0
        /*0530*/ 	.word	0x000000ff
        /*0534*/ 	.word	0x00000210
        /*0538*/ 	.short	0x0100
        /*053a*/ 	.byte	0x04
	.zero		1


	//   ....[66]....
        /*053c*/ 	.word	0x00000f00
        /*0540*/ 	.word	0x000000ff
        /*0544*/ 	.word	0x00000208
        /*0548*/ 	.short	0x0100
        /*054a*/ 	.byte	0x04
	.zero		1


	//   ....[67]....
        /*054c*/ 	.word	0x00000f10
        /*0550*/ 	.word	0x000000ff
        /*0554*/ 	.word	0x00000218
        /*0558*/ 	.short	0x0100
        /*055a*/ 	.byte	0x04
	.zero		1


	//   ....[68]....
        /*055c*/ 	.word	0x00001010
        /*0560*/ 	.word	0x000000ff
        /*0564*/ 	.word	0x00000220
        /*0568*/ 	.short	0x0100
        /*056a*/ 	.byte	0x06
	.zero		1


	//   ....[69]....
        /*056c*/ 	.word	0x00001b40
        /*0570*/ 	.word	0x000000ff
        /*0574*/ 	.word	0x000000d0
        /*0578*/ 	.short	0x010a
        /*057a*/ 	.byte	0x04
	.zero		1


	//   ....[70]....
        /*057c*/ 	.word	0x00001db0
        /*0580*/ 	.word	0x000000ff
        /*0584*/ 	.word	0x000000d0
        /*0588*/ 	.short	0x010a
        /*058a*/ 	.byte	0x11
	.zero		1


	//   ....[71]....
        /*058c*/ 	.word	0x00001f60
        /*0590*/ 	.word	0x000000ff
        /*0594*/ 	.word	0x000000d0
        /*0598*/ 	.short	0x010a
        /*059a*/ 	.byte	0x07
	.zero		1


	//   ....[72]....
        /*059c*/ 	.word	0x00002120
        /*05a0*/ 	.word	0x000000ff
        /*05a4*/ 	.word	0x000001e8
        /*05a8*/ 	.short	0x0101
        /*05aa*/ 	.byte	0x1f
	.zero		1


	//   ....[73]....
        /*05ac*/ 	.word	0x00002150
        /*05b0*/ 	.word	0x000000ff
        /*05b4*/ 	.word	0x000000d0
        /*05b8*/ 	.short	0x010a
        /*05ba*/ 	.byte	0x04
	.zero		1


	//   ....[74]....
        /*05bc*/ 	.word	0x00002370
        /*05c0*/ 	.word	0x000000ff
        /*05c4*/ 	.word	0x000000d0
        /*05c8*/ 	.short	0x010a
        /*05ca*/ 	.byte	0x11
	.zero		1


	//   ....[75]....
        /*05cc*/ 	.word	0x00002520
        /*05d0*/ 	.word	0x000000ff
        /*05d4*/ 	.word	0x000000d0
        /*05d8*/ 	.short	0x010a
        /*05da*/ 	.byte	0x07
	.zero		1


	//   ....[76]....
        /*05dc*/ 	.word	0x000026f0
        /*05e0*/ 	.word	0x000000ff
        /*05e4*/ 	.word	0x000001f0
        /*05e8*/ 	.short	0x010a
        /*05ea*/ 	.byte	0x1f
	.zero		1


	//   ....[77]....
        /*05ec*/ 	.word	0x000027b0
        /*05f0*/ 	.word	0x000000ff
        /*05f4*/ 	.word	0x00000000
        /*05f8*/ 	.short	0x0101
        /*05fa*/ 	.byte	0x04
	.zero		1


	//   ....[78]....
        /*05fc*/ 	.word	0x00002db0
        /*0600*/ 	.word	0x000000ff
        /*0604*/ 	.word	0x00000000
        /*0608*/ 	.short	0x010a
        /*060a*/ 	.byte	0x04
	.zero		1


	//   ....[79]....
        /*060c*/ 	.word	0x00002e50
        /*0610*/ 	.word	0x000000ff
        /*0614*/ 	.word	0x00000000
        /*0618*/ 	.short	0x010a
        /*061a*/ 	.byte	0x05
	.zero		1


	//   ....[80]....
        /*061c*/ 	.word	0x00002ef0
        /*0620*/ 	.word	0x000000ff
        /*0624*/ 	.word	0x00000000
        /*0628*/ 	.short	0x010a
        /*062a*/ 	.byte	0x05
	.zero		1


	//   ....[81]....
        /*062c*/ 	.word	0x00002f90
        /*0630*/ 	.word	0x000000ff
        /*0634*/ 	.word	0x00000000
        /*0638*/ 	.short	0x010a
        /*063a*/ 	.byte	0x05
	.zero		1


	//   ....[82]....
        /*063c*/ 	.word	0x00003030
        /*0640*/ 	.word	0x000000ff
        /*0644*/ 	.word	0x00000000
        /*0648*/ 	.short	0x010a
        /*064a*/ 	.byte	0x05
	.zero		1


	//   ....[83]....
        /*064c*/ 	.word	0x000030d0
        /*0650*/ 	.word	0x000000ff
        /*0654*/ 	.word	0x00000000
        /*0658*/ 	.short	0x010a
        /*065a*/ 	.byte	0x05
	.zero		1


	//   ....[84]....
        /*065c*/ 	.word	0x00003170
        /*0660*/ 	.word	0x000000ff
        /*0664*/ 	.word	0x00000000
        /*0668*/ 	.short	0x010a
        /*066a*/ 	.byte	0x05
	.zero		1


	//   ....[85]....
        /*066c*/ 	.word	0x00003210
        /*0670*/ 	.word	0x000000ff
        /*0674*/ 	.word	0x00000000
        /*0678*/ 	.short	0x010a
        /*067a*/ 	.byte	0x05
	.zero		1


	//   ....[86]....
        /*067c*/ 	.word	0x000032b0
        /*0680*/ 	.word	0x000000ff
        /*0684*/ 	.word	0x00000000
        /*0688*/ 	.short	0x010a
        /*068a*/ 	.byte	0x05
	.zero		1


	//   ....[87]....
        /*068c*/ 	.word	0x00003350
        /*0690*/ 	.word	0x000000ff
        /*0694*/ 	.word	0x00000000
        /*0698*/ 	.short	0x010a
        /*069a*/ 	.byte	0x05
	.zero		1


	//   ....[88]....
        /*069c*/ 	.word	0x000033f0
        /*06a0*/ 	.word	0x000000ff
        /*06a4*/ 	.word	0x00000000
        /*06a8*/ 	.short	0x010a
        /*06aa*/ 	.byte	0x05
	.zero		1


	//   ....[89]....
        /*06ac*/ 	.word	0x00003490
        /*06b0*/ 	.word	0x000000ff
        /*06b4*/ 	.word	0x00000000
        /*06b8*/ 	.short	0x010a
        /*06ba*/ 	.byte	0x05
	.zero		1


	//   ....[90]....
        /*06bc*/ 	.word	0x00003530
        /*06c0*/ 	.word	0x000000ff
        /*06c4*/ 	.word	0x00000000
        /*06c8*/ 	.short	0x010a
        /*06ca*/ 	.byte	0x05
	.zero		1


	//   ....[91]....
        /*06cc*/ 	.word	0x000035d0
        /*06d0*/ 	.word	0x000000ff
        /*06d4*/ 	.word	0x00000000
        /*06d8*/ 	.short	0x010a
        /*06da*/ 	.byte	0x05
	.zero		1


	//   ....[92]....
        /*06dc*/ 	.word	0x00003670
        /*06e0*/ 	.word	0x000000ff
        /*06e4*/ 	.word	0x00000000
        /*06e8*/ 	.short	0x010a
        /*06ea*/ 	.byte	0x05
	.zero		1


	//   ....[93]....
        /*06ec*/ 	.word	0x00003710
        /*06f0*/ 	.word	0x000000ff
        /*06f4*/ 	.word	0x00000000
        /*06f8*/ 	.short	0x010a
        /*06fa*/ 	.byte	0x05
	.zero		1


	//   ....[94]....
        /*06fc*/ 	.word	0x000037b0
        /*0700*/ 	.word	0x000000ff
        /*0704*/ 	.word	0x00000000
        /*0708*/ 	.short	0x010a
        /*070a*/ 	.byte	0x05
	.zero		1


	//   ....[95]....
        /*070c*/ 	.word	0x00003850
        /*0710*/ 	.word	0x000000ff
        /*0714*/ 	.word	0x00000000
        /*0718*/ 	.short	0x010a
        /*071a*/ 	.byte	0x05
	.zero		1


	//   ....[96]....
        /*071c*/ 	.word	0x000038f0
        /*0720*/ 	.word	0x000000ff
        /*0724*/ 	.word	0x00000000
        /*0728*/ 	.short	0x010a
        /*072a*/ 	.byte	0x05
	.zero		1


	//   ....[97]....
        /*072c*/ 	.word	0x00003990
        /*0730*/ 	.word	0x000000ff
        /*0734*/ 	.word	0x00000000
        /*0738*/ 	.short	0x010a
        /*073a*/ 	.byte	0x05
	.zero		1


	//   ....[98]....
        /*073c*/ 	.word	0x00003a30
        /*0740*/ 	.word	0x000000ff
        /*0744*/ 	.word	0x00000000
        /*0748*/ 	.short	0x010a
        /*074a*/ 	.byte	0x05
	.zero		1


	//   ....[99]....
        /*074c*/ 	.word	0x00003ad0
        /*0750*/ 	.word	0x000000ff
        /*0754*/ 	.word	0x00000000
        /*0758*/ 	.short	0x010a
        /*075a*/ 	.byte	0x05
	.zero		1


	//   ....[100]....
        /*075c*/ 	.word	0x00003b70
        /*0760*/ 	.word	0x000000ff
        /*0764*/ 	.word	0x00000000
        /*0768*/ 	.short	0x010a
        /*076a*/ 	.byte	0x05
	.zero		1


	//   ....[101]....
        /*076c*/ 	.word	0x00003c10
        /*0770*/ 	.word	0x000000ff
        /*0774*/ 	.word	0x00000000
        /*0778*/ 	.short	0x010a
        /*077a*/ 	.byte	0x05
	.zero		1


	//   ....[102]....
        /*077c*/ 	.word	0x00003cb0
        /*0780*/ 	.word	0x000000ff
        /*0784*/ 	.word	0x00000000
        /*0788*/ 	.short	0x010a
        /*078a*/ 	.byte	0x05
	.zero		1


	//   ....[103]....
        /*078c*/ 	.word	0x00003d60
        /*0790*/ 	.word	0x00000000
        /*0794*/ 	.word	0x00000000
        /*0798*/ 	.short	0x010a
        /*079a*/ 	.byte	0xff
	.zero		1


	//   ....[104]....
        /*079c*/ 	.word	0x00003eb0
        /*07a0*/ 	.word	0x000000ff
        /*07a4*/ 	.word	0x000001f8
        /*07a8*/ 	.short	0x010a
        /*07aa*/ 	.byte	0x04
	.zero		1


	//   ....[105]....
        /*07ac*/ 	.word	0x00003f50
        /*07b0*/ 	.word	0x000000ff
        /*07b4*/ 	.word	0x000001f0
        /*07b8*/ 	.short	0x010a
        /*07ba*/ 	.byte	0x04
	.zero		1


	//   ....[106]....
        /*07bc*/ 	.word	0x00003ff0
        /*07c0*/ 	.word	0x000000ff
        /*07c4*/ 	.word	0x00000000
        /*07c8*/ 	.short	0x0101
        /*07ca*/ 	.byte	0x05
	.zero		1


	//   ....[107]....
        /*07cc*/ 	.word	0x00004030
        /*07d0*/ 	.word	0x000000ff
        /*07d4*/ 	.word	0x000001f8
        /*07d8*/ 	.short	0x0106
        /*07da*/ 	.byte	0x04
	.zero		1


	//   ....[108]....
        /*07dc*/ 	.word	0x00004070
        /*07e0*/ 	.word	0x00000000
        /*07e4*/ 	.word	0x000001f8
        /*07e8*/ 	.short	0x010a
        /*07ea*/ 	.byte	0xff
	.zero		1


	//   ....[109]....
        /*07ec*/ 	.word	0x000042c0
        /*07f0*/ 	.word	0x000000ff
        /*07f4*/ 	.word	0x00000008
        /*07f8*/ 	.short	0x010a
        /*07fa*/ 	.byte	0x05
	.zero		1


	//   ....[110]....
        /*07fc*/ 	.word	0x000042e0
        /*0800*/ 	.word	0x000000ff
        /*0804*/ 	.word	0x00000008
        /*0808*/ 	.short	0x010a
        /*080a*/ 	.byte	0x05
	.zero		1


	//   ....[111]....
        /*080c*/ 	.word	0x00004470
        /*0810*/ 	.word	0x000000ff
        /*0814*/ 	.word	0x00000008
        /*0818*/ 	.short	0x010a
        /*081a*/ 	.byte	0x05
	.zero		1


	//   ....[112]....
        /*081c*/ 	.word	0x00004490
        /*0820*/ 	.word	0x000000ff
        /*0824*/ 	.word	0x00000008
        /*0828*/ 	.short	0x010a
        /*082a*/ 	.byte	0x05
	.zero		1


	//   ....[113]....
        /*082c*/ 	.word	0x00004550
        /*0830*/ 	.word	0x000000ff
        /*0834*/ 	.word	0x00000000
        /*0838*/ 	.short	0x0101
        /*083a*/ 	.byte	0x04
	.zero		1


	//   ....[114]....
        /*083c*/ 	.word	0x00004890
        /*0840*/ 	.word	0x000000ff
        /*0844*/ 	.word	0x000001f0
        /*0848*/ 	.short	0x010a
        /*084a*/ 	.byte	0x11
	.zero		1


	//   ....[115]....
        /*084c*/ 	.word	0x00004930
        /*0850*/ 	.word	0x000000ff
        /*0854*/ 	.word	0x00000000
        /*0858*/ 	.short	0x0101
        /*085a*/ 	.byte	0x17
	.zero		1


	//   ....[116]....
        /*085c*/ 	.word	0x00004970
        /*0860*/ 	.word	0x000000ff
        /*0864*/ 	.word	0x00000210
        /*0868*/ 	.short	0x010a
        /*086a*/ 	.byte	0x16
	.zero		1


	//   ....[117]....
        /*086c*/ 	.word	0x00004a20
        /*0870*/ 	.word	0x000000ff
        /*0874*/ 	.word	0x00000000
        /*0878*/ 	.short	0x010a
        /*087a*/ 	.byte	0x04
	.zero		1


	//   ....[118]....
        /*087c*/ 	.word	0x00004a60
        /*0880*/ 	.word	0x000000ff
        /*0884*/ 	.word	0x00000000
        /*0888*/ 	.short	0x010a
        /*088a*/ 	.byte	0x0a
	.zero		1


	//   ....[119]....
        /*088c*/ 	.word	0x00004b80
        /*0890*/ 	.word	0x000000ff
        /*0894*/ 	.word	0x00000000
        /*0898*/ 	.short	0x010a
        /*089a*/ 	.byte	0x04
	.zero		1


	//   ....[120]....
        /*089c*/ 	.word	0x00004e20
        /*08a0*/ 	.word	0x000000ff
        /*08a4*/ 	.word	0x00000000
        /*08a8*/ 	.short	0x010a
        /*08aa*/ 	.byte	0x04
	.zero		1


	//   ....[121]....
        /*08ac*/ 	.word	0x00004ec0
        /*08b0*/ 	.word	0x00000000
        /*08b4*/ 	.word	0x00000000
        /*08b8*/ 	.short	0x010a
        /*08ba*/ 	.byte	0xff
	.zero		1


	//   ....[122]....
        /*08bc*/ 	.word	0x00004f00
        /*08c0*/ 	.word	0x00000000
        /*08c4*/ 	.word	0x00000000
        /*08c8*/ 	.short	0x010a
        /*08ca*/ 	.byte	0xff
	.zero		1


	//   ....[123]....
        /*08cc*/ 	.word	0x00004f70
        /*08d0*/ 	.word	0x000000ff
        /*08d4*/ 	.word	0x00000000
        /*08d8*/ 	.short	0x0101
        /*08da*/ 	.byte	0x04
	.zero		1


	//   ....[124]....
        /*08dc*/ 	.word	0x00004fb0
        /*08e0*/ 	.word	0x000000ff
        /*08e4*/ 	.word	0x00000220
        /*08e8*/ 	.short	0x010a
        /*08ea*/ 	.byte	0x11
	.zero		1


	//   ....[125]....
        /*08ec*/ 	.word	0x00005010
        /*08f0*/ 	.word	0x000000ff
        /*08f4*/ 	.word	0x00000000
        /*08f8*/ 	.short	0x0101
        /*08fa*/ 	.byte	0x04
	.zero		1


	//   ....[126]....
        /*08fc*/ 	.word	0x00005560
        /*0900*/ 	.word	0x000000ff
        /*0904*/ 	.word	0x000001f0
        /*0908*/ 	.short	0x010a
        /*090a*/ 	.byte	0x1f
	.zero		1


	//   ....[127]....
        /*090c*/ 	.word	0x00005600
        /*0910*/ 	.word	0x000000ff
        /*0914*/ 	.word	0x00000000
        /*0918*/ 	.short	0x0101
        /*091a*/ 	.byte	0x3c
	.zero		1


	//   ....[128]....
        /*091c*/ 	.word	0x00005b50
        /*0920*/ 	.word	0x000000ff
        /*0924*/ 	.word	0x000001e8
        /*0928*/ 	.short	0x010a
        /*092a*/ 	.byte	0x1f
	.zero		1


	//   ....[129]....
        /*092c*/ 	.word	0x00005cf0
        /*0930*/ 	.word	0x000000ff
        /*0934*/ 	.word	0x000001c0
        /*0938*/ 	.short	0x010a
        /*093a*/ 	.byte	0x1f
	.zero		1


	//   ....[130]....
        /*093c*/ 	.word	0x00005f90
        /*0940*/ 	.word	0x000000ff
        /*0944*/ 	.word	0x000001a0
        /*0948*/ 	.short	0x010b
        /*094a*/ 	.byte	0x1f
	.zero		1


	//   ....[131]....
        /*094c*/ 	.word	0x00005fa0
        /*0950*/ 	.word	0x000000ff
        /*0954*/ 	.word	0x00000000
        /*0958*/ 	.short	0x0101
        /*095a*/ 	.byte	0x40
	.zero		1


	//   ....[132]....
        /*095c*/ 	.word	0x00005fb0
        /*0960*/ 	.word	0x000000ff
        /*0964*/ 	.word	0x000001c8
        /*0968*/ 	.short	0x010a
        /*096a*/ 	.byte	0x1f
	.zero		1


	//   ....[133]....
        /*096c*/ 	.word	0x00006190
        /*0970*/ 	.word	0x000000ff
        /*0974*/ 	.word	0x000001a8
        /*0978*/ 	.short	0x010b
        /*097a*/ 	.byte	0x1f
	.zero		1


	//   ....[134]....
        /*097c*/ 	.word	0x000061a0
        /*0980*/ 	.word	0x000000ff
        /*0984*/ 	.word	0x00000000
        /*0988*/ 	.short	0x0101
        /*098a*/ 	.byte	0x3f
	.zero		1


	//   ....[135]....
        /*098c*/ 	.word	0x000061b0
        /*0990*/ 	.word	0x000000ff
        /*0994*/ 	.word	0x000001d0
        /*0998*/ 	.short	0x010a
        /*099a*/ 	.byte	0x1f
	.zero		1


	//   ....[136]....
        /*099c*/ 	.word	0x000063b0
        /*09a0*/ 	.word	0x000000ff
        /*09a4*/ 	.word	0x000001b0
        /*09a8*/ 	.short	0x010b
        /*09aa*/ 	.byte	0x1f
	.zero		1


	//   ....[137]....
        /*09ac*/ 	.word	0x000063c0
        /*09b0*/ 	.word	0x000000ff
        /*09b4*/ 	.word	0x00000000
        /*09b8*/ 	.short	0x0101
        /*09ba*/ 	.byte	0x3e
	.zero		1


	//   ....[138]....
        /*09bc*/ 	.word	0x000063d0
        /*09c0*/ 	.word	0x000000ff
        /*09c4*/ 	.word	0x000001d8
        /*09c8*/ 	.short	0x010a
        /*09ca*/ 	.byte	0x1f
	.zero		1


	//   ....[139]....
        /*09cc*/ 	.word	0x00006600
        /*09d0*/ 	.word	0x000000ff
        /*09d4*/ 	.word	0x000001b8
        /*09d8*/ 	.short	0x010b
        /*09da*/ 	.byte	0x1f
	.zero		1


	//   ....[140]....
        /*09dc*/ 	.word	0x00006610
        /*09e0*/ 	.word	0x000000ff
        /*09e4*/ 	.word	0x00000000
        /*09e8*/ 	.short	0x0101
        /*09ea*/ 	.byte	0x3d
	.zero		1


	//   ....[141]....
        /*09ec*/ 	.word	0x00006650
        /*09f0*/ 	.word	0x000000ff
        /*09f4*/ 	.word	0x000001c0
        /*09f8*/ 	.short	0x010a
        /*09fa*/ 	.byte	0x1f
	.zero		1


	//   ....[142]....
        /*09fc*/ 	.word	0x00006670
        /*0a00*/ 	.word	0x000000ff
        /*0a04*/ 	.word	0x000001c8
        /*0a08*/ 	.short	0x010a
        /*0a0a*/ 	.byte	0x1f
	.zero		1


	//   ....[143]....
        /*0a0c*/ 	.word	0x00006690
        /*0a10*/ 	.word	0x000000ff
        /*0a14*/ 	.word	0x000001d0
        /*0a18*/ 	.short	0x010a
        /*0a1a*/ 	.byte	0x1f
	.zero		1


	//   ....[144]....
        /*0a1c*/ 	.word	0x000066d0
        /*0a20*/ 	.word	0x00000000
        /*0a24*/ 	.word	0x000001d8
        /*0a28*/ 	.short	0x010a
        /*0a2a*/ 	.byte	0xff
	.zero		1


	//   ....[145]....
        /*0a2c*/ 	.word	0x00006a60
        /*0a30*/ 	.word	0x000000ff
        /*0a34*/ 	.word	0x000001f0
        /*0a38*/ 	.short	0x010a
        /*0a3a*/ 	.byte	0x2c
	.zero		1


	//   ....[146]....
        /*0a3c*/ 	.word	0x00006b30
        /*0a40*/ 	.word	0x000000ff
        /*0a44*/ 	.word	0x00000000
        /*0a48*/ 	.short	0x0101
        /*0a4a*/ 	.byte	0x04
	.zero		1


	//   ....[147]....
        /*0a4c*/ 	.word	0x00007750
        /*0a50*/ 	.word	0x000000ff
        /*0a54*/ 	.word	0x000001a0
        /*0a58*/ 	.short	0x010a
        /*0a5a*/ 	.byte	0x2c
	.zero		1


	//   ....[148]....
        /*0a5c*/ 	.word	0x00007840
        /*0a60*/ 	.word	0x0000003f
        /*0a64*/ 	.word	0x00000200
        /*0a68*/ 	.short	0x010a
        /*0a6a*/ 	.byte	0xff
	.zero		1


	//   ....[149]....
        /*0a6c*/ 	.word	0x000079b0
        /*0a70*/ 	.word	0x000000ff
        /*0a74*/ 	.word	0x000001a0
        /*0a78*/ 	.short	0x010a
        /*0a7a*/ 	.byte	0x2c
	.zero		1


	//   ....[150]....
        /*0a7c*/ 	.word	0x00007a80
        /*0a80*/ 	.word	0x0000003f
        /*0a84*/ 	.word	0x00000200
        /*0a88*/ 	.short	0x010a
        /*0a8a*/ 	.byte	0xff
	.zero		1


	//   ....[151]....
        /*0a8c*/ 	.word	0x00008270
        /*0a90*/ 	.word	0x00000000
        /*0a94*/ 	.word	0x00000000
        /*0a98*/ 	.short	0x0101
        /*0a9a*/ 	.byte	0xff
	.zero		1


	//   ....[152]....
        /*0a9c*/ 	.word	0x00008280
        /*0aa0*/ 	.word	0x00000004
        /*0aa4*/ 	.word	0x000001a0
        /*0aa8*/ 	.short	0x010a
        /*0aaa*/ 	.byte	0xff
	.zero		1


	//   ....[153]....
        /*0aac*/ 	.word	0x00008340
        /*0ab0*/ 	.word	0x00000004
        /*0ab4*/ 	.word	0x000001a0
        /*0ab8*/ 	.short	0x010a
        /*0aba*/ 	.byte	0xff
	.zero		1


	//   ....[154]....
        /*0abc*/ 	.word	0x00008b40
        /*0ac0*/ 	.word	0x00000000
        /*0ac4*/ 	.word	0x00000000
        /*0ac8*/ 	.short	0x0101
        /*0aca*/ 	.byte	0xff
	.zero		1


	//   ....[155]....
        /*0acc*/ 	.word	0x00008b60
        /*0ad0*/ 	.word	0x00000002
        /*0ad4*/ 	.word	0x000001a0
        /*0ad8*/ 	.short	0x010a
        /*0ada*/ 	.byte	0xff
	.zero		1


	//   ....[156]....
        /*0adc*/ 	.word	0x00008c10
        /*0ae0*/ 	.word	0x00000002
        /*0ae4*/ 	.word	0x000001a0
        /*0ae8*/ 	.short	0x010a
        /*0aea*/ 	.byte	0xff
	.zero		1


	//   ....[157]....
        /*0aec*/ 	.word	0x00009400
        /*0af0*/ 	.word	0x00000000
        /*0af4*/ 	.word	0x00000000
        /*0af8*/ 	.short	0x0101
        /*0afa*/ 	.byte	0xff
	.zero		1


	//   ....[158]....
        /*0afc*/ 	.word	0x00009420
        /*0b00*/ 	.word	0x00000003
        /*0b04*/ 	.word	0x000001a0
        /*0b08*/ 	.short	0x010a
        /*0b0a*/ 	.byte	0xff
	.zero		1


	//   ....[159]....
        /*0b0c*/ 	.word	0x000094d0
        /*0b10*/ 	.word	0x00000003
        /*0b14*/ 	.word	0x000001a0
        /*0b18*/ 	.short	0x010a
        /*0b1a*/ 	.byte	0xff
	.zero		1


	//   ....[160]....
        /*0b1c*/ 	.word	0x000097e0
        /*0b20*/ 	.word	0x0000003f
        /*0b24*/ 	.word	0x00000000
        /*0b28*/ 	.short	0x0101
        /*0b2a*/ 	.byte	0xff
	.zero		1


	//   ....[161]....
        /*0b2c*/ 	.word	0x00009d10
        /*0b30*/ 	.word	0x00000000
        /*0b34*/ 	.word	0x00000000
        /*0b38*/ 	.short	0x0101
        /*0b3a*/ 	.byte	0xff
	.zero		1


	//   ....[162]....
        /*0b3c*/ 	.word	0x00009f90
        /*0b40*/ 	.word	0x000000ff
        /*0b44*/ 	.word	0x00000000
        /*0b48*/ 	.short	0x0101
        /*0b4a*/ 	.byte	0x04
	.zero		1


	//   ....[163]....
        /*0b4c*/ 	.word	0x00009fc0
        /*0b50*/ 	.word	0x00000000
        /*0b54*/ 	.word	0x000000d0
        /*0b58*/ 	.short	0x010a
        /*0b5a*/ 	.byte	0xff
	.zero		1


	//   ....[164]....
        /*0b5c*/ 	.word	0x0000a020
        /*0b60*/ 	.word	0x00000000
        /*0b64*/ 	.word	0x000000d0
        /*0b68*/ 	.short	0x010a
        /*0b6a*/ 	.byte	0xff
	.zero		1


	//   ....[165]....
        /*0b6c*/ 	.word	0x0000a080
        /*0b70*/ 	.word	0x00000000
        /*0b74*/ 	.word	0x000001f0
        /*0b78*/ 	.short	0x010a
        /*0b7a*/ 	.byte	0xff
	.zero		1


	//   ....[166]....
        /*0b7c*/ 	.word	0x0000a0e0
        /*0b80*/ 	.word	0x00000000
        /*0b84*/ 	.word	0x00000000
        /*0b88*/ 	.short	0x010a
        /*0b8a*/ 	.byte	0xff
	.zero		1


	//   ....[167]....
        /*0b8c*/ 	.word	0x0000a140
        /*0b90*/ 	.word	0x00000000
        /*0b94*/ 	.word	0x00000000
        /*0b98*/ 	.short	0x010a
        /*0b9a*/ 	.byte	0xff
	.zero		1


	//   ....[168]....
        /*0b9c*/ 	.word	0x0000a1a0
        /*0ba0*/ 	.word	0x00000000
        /*0ba4*/ 	.word	0x00000000
        /*0ba8*/ 	.short	0x010a
        /*0baa*/ 	.byte	0xff
	.zero		1


	//   ....[169]....
        /*0bac*/ 	.word	0x0000a200
        /*0bb0*/ 	.word	0x00000000
        /*0bb4*/ 	.word	0x00000000
        /*0bb8*/ 	.short	0x010a
        /*0bba*/ 	.byte	0xff
	.zero		1


	//   ....[170]....
        /*0bbc*/ 	.word	0x0000a260
        /*0bc0*/ 	.word	0x00000000
        /*0bc4*/ 	.word	0x00000000
        /*0bc8*/ 	.short	0x010a
        /*0bca*/ 	.byte	0xff
	.zero		1


	//   ....[171]....
        /*0bcc*/ 	.word	0x0000a2c0
        /*0bd0*/ 	.word	0x00000000
        /*0bd4*/ 	.word	0x00000000
        /*0bd8*/ 	.short	0x010a
        /*0bda*/ 	.byte	0xff
	.zero		1


	//   ....[172]....
        /*0bdc*/ 	.word	0x0000a320
        /*0be0*/ 	.word	0x00000000
        /*0be4*/ 	.word	0x00000000
        /*0be8*/ 	.short	0x010a
        /*0bea*/ 	.byte	0xff
	.zero		1


	//   ....[173]....
        /*0bec*/ 	.word	0x0000a380
        /*0bf0*/ 	.word	0x00000000
        /*0bf4*/ 	.word	0x00000000
        /*0bf8*/ 	.short	0x010a
        /*0bfa*/ 	.byte	0xff
	.zero		1


	//   ....[174]....
        /*0bfc*/ 	.word	0x0000a3e0
        /*0c00*/ 	.word	0x00000000
        /*0c04*/ 	.word	0x00000000
        /*0c08*/ 	.short	0x010a
        /*0c0a*/ 	.byte	0xff
	.zero		1


	//   ....[175]....
        /*0c0c*/ 	.word	0x0000a440
        /*0c10*/ 	.word	0x00000000
        /*0c14*/ 	.word	0x00000000
        /*0c18*/ 	.short	0x010a
        /*0c1a*/ 	.byte	0xff
	.zero		1


	//   ....[176]....
        /*0c1c*/ 	.word	0x0000a4a0
        /*0c20*/ 	.word	0x00000000
        /*0c24*/ 	.word	0x00000000
        /*0c28*/ 	.short	0x010a
        /*0c2a*/ 	.byte	0xff
	.zero		1


	//   ....[177]....
        /*0c2c*/ 	.word	0x0000a500
        /*0c30*/ 	.word	0x00000000
        /*0c34*/ 	.word	0x00000000
        /*0c38*/ 	.short	0x010a
        /*0c3a*/ 	.byte	0xff
	.zero		1


	//   ....[178]....
        /*0c3c*/ 	.word	0x0000a560
        /*0c40*/ 	.word	0x00000000
        /*0c44*/ 	.word	0x00000000
        /*0c48*/ 	.short	0x010a
        /*0c4a*/ 	.byte	0xff
	.zero		1


	//   ....[179]....
        /*0c4c*/ 	.word	0x0000a5c0
        /*0c50*/ 	.word	0x00000000
        /*0c54*/ 	.word	0x00000000
        /*0c58*/ 	.short	0x010a
        /*0c5a*/ 	.byte	0xff
	.zero		1


	//   ....[180]....
        /*0c5c*/ 	.word	0x0000a620
        /*0c60*/ 	.word	0x00000000
        /*0c64*/ 	.word	0x00000000
        /*0c68*/ 	.short	0x010a
        /*0c6a*/ 	.byte	0xff
	.zero		1


	//   ....[181]....
        /*0c6c*/ 	.word	0x0000a680
        /*0c70*/ 	.word	0x00000000
        /*0c74*/ 	.word	0x00000000
        /*0c78*/ 	.short	0x010a
        /*0c7a*/ 	.byte	0xff
	.zero		1


	//   ....[182]....
        /*0c7c*/ 	.word	0x0000a6e0
        /*0c80*/ 	.word	0x00000000
        /*0c84*/ 	.word	0x00000000
        /*0c88*/ 	.short	0x010a
        /*0c8a*/ 	.byte	0xff
	.zero		1


	//   ....[183]....
        /*0c8c*/ 	.word	0x0000a740
        /*0c90*/ 	.word	0x00000000
        /*0c94*/ 	.word	0x00000000
        /*0c98*/ 	.short	0x010a
        /*0c9a*/ 	.byte	0xff
	.zero		1


	//   ....[184]....
        /*0c9c*/ 	.word	0x0000a7a0
        /*0ca0*/ 	.word	0x00000000
        /*0ca4*/ 	.word	0x00000000
        /*0ca8*/ 	.short	0x010a
        /*0caa*/ 	.byte	0xff
	.zero		1


	//   ....[185]....
        /*0cac*/ 	.word	0x0000a800
        /*0cb0*/ 	.word	0x00000000
        /*0cb4*/ 	.word	0x00000000
        /*0cb8*/ 	.short	0x010a
        /*0cba*/ 	.byte	0xff
	.zero		1


	//   ....[186]....
        /*0cbc*/ 	.word	0x0000a860
        /*0cc0*/ 	.word	0x00000000
        /*0cc4*/ 	.word	0x00000000
        /*0cc8*/ 	.short	0x010a
        /*0cca*/ 	.byte	0xff
	.zero		1


	//   ....[187]....
        /*0ccc*/ 	.word	0x0000a8c0
        /*0cd0*/ 	.word	0x00000000
        /*0cd4*/ 	.word	0x00000000
        /*0cd8*/ 	.short	0x010a
        /*0cda*/ 	.byte	0xff
	.zero		1


	//   ....[188]....
        /*0cdc*/ 	.word	0x0000a920
        /*0ce0*/ 	.word	0x00000000
        /*0ce4*/ 	.word	0x00000000
        /*0ce8*/ 	.short	0x010a
        /*0cea*/ 	.byte	0xff
	.zero		1


	//   ....[189]....
        /*0cec*/ 	.word	0x0000a980
        /*0cf0*/ 	.word	0x00000000
        /*0cf4*/ 	.word	0x00000000
        /*0cf8*/ 	.short	0x010a
        /*0cfa*/ 	.byte	0xff
	.zero		1


	//   ....[190]....
        /*0cfc*/ 	.word	0x0000a9e0
        /*0d00*/ 	.word	0x00000000
        /*0d04*/ 	.word	0x00000000
        /*0d08*/ 	.short	0x010a
        /*0d0a*/ 	.byte	0xff
	.zero		1


	//   ....[191]....
        /*0d0c*/ 	.word	0x0000aa40
        /*0d10*/ 	.word	0x00000004
        /*0d14*/ 	.word	0x000001f8
        /*0d18*/ 	.short	0x010a
        /*0d1a*/ 	.byte	0xff
	.zero		1


	//   ....[192]....
        /*0d1c*/ 	.word	0x0000aaa0
        /*0d20*/ 	.word	0x00000004
        /*0d24*/ 	.word	0x000001f0
        /*0d28*/ 	.short	0x010a
        /*0d2a*/ 	.byte	0xff
	.zero		1


	//   ....[193]....
        /*0d2c*/ 	.word	0x0000ab00
        /*0d30*/ 	.word	0x00000005
        /*0d34*/ 	.word	0x00000008
        /*0d38*/ 	.short	0x010a
        /*0d3a*/ 	.byte	0xff
	.zero		1


	//   ....[194]....
        /*0d3c*/ 	.word	0x0000abe0
        /*0d40*/ 	.word	0x00000003
        /*0d44*/ 	.word	0x00000008
        /*0d48*/ 	.short	0x010a
        /*0d4a*/ 	.byte	0xff
	.zero		1


	//   ....[195]....
        /*0d4c*/ 	.word	0x0000ac40
        /*0d50*/ 	.word	0x00000004
        /*0d54*/ 	.word	0x000001f0
        /*0d58*/ 	.short	0x010a
        /*0d5a*/ 	.byte	0xff
	.zero		1


	//   ....[196]....
        /*0d5c*/ 	.word	0x0000aca0
        /*0d60*/ 	.word	0x00000004
        /*0d64*/ 	.word	0x00000210
        /*0d68*/ 	.short	0x010a
        /*0d6a*/ 	.byte	0xff
	.zero		1


	//   ....[197]....
        /*0d6c*/ 	.word	0x0000ad00
        /*0d70*/ 	.word	0x00000004
        /*0d74*/ 	.word	0x00000000
        /*0d78*/ 	.short	0x010a
        /*0d7a*/ 	.byte	0xff
	.zero		1


	//   ....[198]....
        /*0d7c*/ 	.word	0x0000ad60
        /*0d80*/ 	.word	0x00000000
        /*0d84*/ 	.word	0x00000000
        /*0d88*/ 	.short	0x010a
        /*0d8a*/ 	.byte	0xff
	.zero		1


	//   ....[199]....
        /*0d8c*/ 	.word	0x0000adc0
        /*0d90*/ 	.word	0x00000000
        /*0d94*/ 	.word	0x00000220
        /*0d98*/ 	.short	0x010a
        /*0d9a*/ 	.byte	0xff
	.zero		1


	//   ....[200]....
        /*0d9c*/ 	.word	0x0000ae20
        /*0da0*/ 	.word	0x00000002
        /*0da4*/ 	.word	0x000001f0
        /*0da8*/ 	.short	0x010a
        /*0daa*/ 	.byte	0xff
	.zero		1


	//   ....[201]....
        /*0dac*/ 	.word	0x0000ae80
        /*0db0*/ 	.word	0x00000002
        /*0db4*/ 	.word	0x000001e8
        /*0db8*/ 	.short	0x010a
        /*0dba*/ 	.byte	0xff
	.zero		1


	//   ....[202]....
        /*0dbc*/ 	.word	0x0000aee0
        /*0dc0*/ 	.word	0x00000002
        /*0dc4*/ 	.word	0x000001c0
        /*0dc8*/ 	.short	0x010a
        /*0dca*/ 	.byte	0xff
	.zero		1


	//   ....[203]....
        /*0dcc*/ 	.word	0x0000af40
        /*0dd0*/ 	.word	0x00000002
        /*0dd4*/ 	.word	0x000001c8
        /*0dd8*/ 	.short	0x010a
        /*0dda*/ 	.byte	0xff
	.zero		1


	//   ....[204]....
        /*0ddc*/ 	.word	0x0000afa0
        /*0de0*/ 	.word	0x00000002
        /*0de4*/ 	.word	0x000001d0
        /*0de8*/ 	.short	0x010a
        /*0dea*/ 	.byte	0xff
	.zero		1


	//   ....[205]....
        /*0dec*/ 	.word	0x0000b000
        /*0df0*/ 	.word	0x00000002
        /*0df4*/ 	.word	0x000001d8
        /*0df8*/ 	.short	0x010a
        /*0dfa*/ 	.byte	0xff
	.zero		1


	//   ....[206]....
        /*0dfc*/ 	.word	0x0000b060
        /*0e00*/ 	.word	0x00000000
        /*0e04*/ 	.word	0x000001c0
        /*0e08*/ 	.short	0x010a
        /*0e0a*/ 	.byte	0xff
	.zero		1


	//   ....[207]....
        /*0e0c*/ 	.word	0x0000b0c0
        /*0e10*/ 	.word	0x00000000
        /*0e14*/ 	.word	0x000001c8
        /*0e18*/ 	.short	0x010a
        /*0e1a*/ 	.byte	0xff
	.zero		1


	//   ....[208]....
        /*0e1c*/ 	.word	0x0000b120
        /*0e20*/ 	.word	0x00000000
        /*0e24*/ 	.word	0x000001d0
        /*0e28*/ 	.short	0x010a
        /*0e2a*/ 	.byte	0xff
	.zero		1


	//   ....[209]....
        /*0e2c*/ 	.word	0x0000b180
        /*0e30*/ 	.word	0x00000000
        /*0e34*/ 	.word	0x000001f0
        /*0e38*/ 	.short	0x010a
        /*0e3a*/ 	.byte	0xff
	.zero		1


	//   ....[210]....
        /*0e3c*/ 	.word	0x0000b1e0
        /*0e40*/ 	.word	0x00000002
        /*0e44*/ 	.word	0x000001a0
        /*0e48*/ 	.short	0x010a
        /*0e4a*/ 	.byte	0xff
	.zero		1


	//   ....[211]....
        /*0e4c*/ 	.word	0x0000b230
        /*0e50*/ 	.word	0x0000003f
        /*0e54*/ 	.word	0x00000200
        /*0e58*/ 	.short	0x010a
        /*0e5a*/ 	.byte	0xff
	.zero		1


	//   ....[212]....
        /*0e5c*/ 	.word	0x0000b280
        /*0e60*/ 	.word	0x00000004
        /*0e64*/ 	.word	0x000001a0
        /*0e68*/ 	.short	0x010a
        /*0e6a*/ 	.byte	0xff
	.zero		1


	//   ....[213]....
        /*0e6c*/ 	.word	0x0000b2d0
        /*0e70*/ 	.word	0x00000002
        /*0e74*/ 	.word	0x000001a0
        /*0e78*/ 	.short	0x010a
        /*0e7a*/ 	.byte	0xff
	.zero		1


	//   ....[214]....
        /*0e7c*/ 	.word	0x0000b320
        /*0e80*/ 	.word	0x00000003
        /*0e84*/ 	.word	0x000001a0
        /*0e88*/ 	.short	0x010a
        /*0e8a*/ 	.byte	0xff
	.zero		1


	//----- nvinfo : EIATTR_NUM_MBARRIERS
	.align		4
.L_47:
        /*0e8c*/ 	.byte	0x03, 0x38
        /*0e8e*/ 	.short	0x0045


	//----- nvinfo : EIATTR_EXIT_INSTR_OFFSETS
	.align		4
        /*0e90*/ 	.byte	0x04, 0x1c
        /*0e92*/ 	.short	(.L_49 - .L_48)


	//   ....[0]....
.L_48:
        /*0e94*/ 	.word	0x00003d90


	//   ....[1]....
        /*0e98*/ 	.word	0x00004040


	//   ....[2]....
        /*0e9c*/ 	.word	0x000040a0


	//   ....[3]....
        /*0ea0*/ 	.word	0x00005240


	//   ....[4]....
        /*0ea4*/ 	.word	0x00006700


	//   ....[5]....
        /*0ea8*/ 	.word	0x00006740


	//   ....[6]....
        /*0eac*/ 	.word	0x00009e70


	//   ....[7]....
        /*0eb0*/ 	.word	0x00009ef0


	//   ....[8]....
        /*0eb4*/ 	.word	0x00009f20


	//   ....[9]....
        /*0eb8*/ 	.word	0x00009fa0


	//----- nvinfo : EIATTR_MAX_THREADS
	.align		4
.L_49:
        /*0ebc*/ 	.byte	0x04, 0x05
        /*0ebe*/ 	.short	(.L_51 - .L_50)
.L_50:
        /*0ec0*/ 	.word	0x00000100
        /*0ec4*/ 	.word	0x00000001
        /*0ec8*/ 	.word	0x00000001


	//----- nvinfo : EIATTR_CRS_STACK_SIZE
	.align		4
.L_51:
        /*0ecc*/ 	.byte	0x04, 0x1e
        /*0ece*/ 	.short	(.L_53 - .L_52)
.L_52:
        /*0ed0*/ 	.word	0x00000000


	//----- nvinfo : EIATTR_CBANK_PARAM_SIZE
	.align		4
.L_53:
        /*0ed4*/ 	.byte	0x03, 0x19
        /*0ed6*/ 	.short	0x0800


	//----- nvinfo : EIATTR_PARAM_CBANK
	.align		4
        /*0ed8*/ 	.byte	0x04, 0x0a
        /*0eda*/ 	.short	(.L_55 - .L_54)
	.align		4
.L_54:
        /*0edc*/ 	.word	index@(.nv.constant0._ZN7cutlass13device_kernelINS_4conv6kernel13ConvUniversalINS1_16ConvProblemShapeILNS1_8OperatorE1ELi2EEENS1_10collective14CollectiveConvINS1_47MainloopSm100TmaUmmaWarpSpecializedImplicitGemmILS5_1ELi26ELi2ELi1ELi2EN4cute5tupleIJNSA_1CILi2EEENSC_ILi1EEESE_EEEEENSB_IJNSC_ILi128EEESH_NSB_IJNSC_ILi32EEEEEEEEENS_10bfloat16_tESL_NSA_8TiledMMAINSA_8MMA_AtomIJNSA_26SM100_MMA_F16BF16_2x1SM_SSISL_SL_fLi128ELi128ELNSA_4UMMA5MajorE0ELSQ_1ELNSP_7ScaleInE0ELSR_0EEEEEENSA_6LayoutINSB_IJSE_SE_SE_EEENSB_IJNSC_ILi0EEESW_SW_EEEEENSB_IJNSA_10UnderscoreESZ_SZ_EEEEENS7_6detail27Sm100ImplicitGemmTileTraitsINSA_25SM100_TMA_2SM_LOAD_IM2COLENSA_14ComposedLayoutINSA_7SwizzleILi2ELi4ELi3EEENSA_18smem_ptr_flag_bitsILi16EEENSU_INSB_IJNSC_ILi8EEESI_EEENSB_IJSI_SE_EEEEEEEvEENS13_INSA_18SM100_TMA_2SM_LOADENS15_INS16_ILi3ELi4ELi3EEES19_NSU_INSB_IJNSC_ILi64EEES1A_EEENSB_IJSE_S1I_EEEEEEEvEEEENS_8epilogue10collective18CollectiveEpilogueINS1P_23Sm100TmaWarpSpecializedILi4ELi2ELi16ELb1ELb0EEEJNSB_IJS1I_SH_SJ_EEENSB_IJNSU_IS1I_SE_EENSU_INSB_IJNSC_ILi16EEESD_EEES1K_EEEEESL_NSB_IJNSB_IJlllEEESE_SW_EEESL_S21_NS1P_6fusion15FusionCallbacksIS1T_NS22_17LinearCombinationISL_fSL_fLNS_15FloatRoundStyleE2EEES1U_S1Z_JEEENSA_5SM1004TMEM4LOAD26SM100_TMEM_LOAD_32dp32b16xENSA_20SM90_TMA_LOAD_IM2COLENS15_INS16_ILi1ELi4ELi3EEES19_NSU_INSB_IJS1A_S1W_EEENSB_IJS1W_SE_EEEEEEENSA_39AutoVectorizingCopyWithAssumedAlignmentILi128EEENSA_21SM90_TMA_STORE_IM2COLES2H_S2J_S2J_EEEvvEEEEvNT_6ParamsE)
        /*0ee0*/ 	.short	0x0380
        /*0ee2*/ 	.short	0x0800


	//----- nvinfo : EIATTR_SW_WAR
	.align		4
.L_55:
        /*0ee4*/ 	.byte	0x04, 0x36
        /*0ee6*/ 	.short	(.L_57 - .L_56)
.L_56:
        /*0ee8*/ 	.word	0x00000008
.L_57:


//--------------------- .nv.callgraph             --------------------------
	.section	.nv.callgraph,"",@"SHT_CUDA_CALLGRAPH"
	.align	4
	.sectionentsize	8
	.align		4
        /*0000*/ 	.word	0x00000000
	.align		4
        /*0004*/ 	.word	0xffffffff
	.align		4
        /*0008*/ 	.word	index@(_ZN7cutlass13device_kernelINS_4conv6kernel13ConvUniversalINS1_16ConvProblemShapeILNS1_8OperatorE1ELi2EEENS1_10collective14CollectiveConvINS1_47MainloopSm100TmaUmmaWarpSpecializedImplicitGemmILS5_1ELi26ELi2ELi1ELi2EN4cute5tupleIJNSA_1CILi2EEENSC_ILi1EEESE_EEEEENSB_IJNSC_ILi128EEESH_NSB_IJNSC_ILi32EEEEEEEEENS_10bfloat16_tESL_NSA_8TiledMMAINSA_8MMA_AtomIJNSA_26SM100_MMA_F16BF16_2x1SM_SSISL_SL_fLi128ELi128ELNSA_4UMMA5MajorE0ELSQ_1ELNSP_7ScaleInE0ELSR_0EEEEEENSA_6LayoutINSB_IJSE_SE_SE_EEENSB_IJNSC_ILi0EEESW_SW_EEEEENSB_IJNSA_10UnderscoreESZ_SZ_EEEEENS7_6detail27Sm100ImplicitGemmTileTraitsINSA_25SM100_TMA_2SM_LOAD_IM2COLENSA_14ComposedLayoutINSA_7SwizzleILi2ELi4ELi3EEENSA_18smem_ptr_flag_bitsILi16EEENSU_INSB_IJNSC_ILi8EEESI_EEENSB_IJSI_SE_EEEEEEEvEENS13_INSA_18SM100_TMA_2SM_LOADENS15_INS16_ILi3ELi4ELi3EEES19_NSU_INSB_IJNSC_ILi64EEES1A_EEENSB_IJSE_S1I_EEEEEEEvEEEENS_8epilogue10collective18CollectiveEpilogueINS1P_23Sm100TmaWarpSpecializedILi4ELi2ELi16ELb1ELb0EEEJNSB_IJS1I_SH_SJ_EEENSB_IJNSU_IS1I_SE_EENSU_INSB_IJNSC_ILi16EEESD_EEES1K_EEEEESL_NSB_IJNSB_IJlllEEESE_SW_EEESL_S21_NS1P_6fusion15FusionCallbacksIS1T_NS22_17LinearCombinationISL_fSL_fLNS_15FloatRoundStyleE2EEES1U_S1Z_JEEENSA_5SM1004TMEM4LOAD26SM100_TMEM_LOAD_32dp32b16xENSA_20SM90_TMA_LOAD_IM2COLENS15_INS16_ILi1ELi4ELi3EEES19_NSU_INSB_IJS1A_S1W_EEENSB_IJS1W_SE_EEEEEEENSA_39AutoVectorizingCopyWithAssumedAlignmentILi128EEENSA_21SM90_TMA_STORE_IM2COLES2H_S2J_S2J_EEEvvEEEEvNT_6ParamsE)
	.align		4
        /*000c*/ 	.word	index@(__assertfail)
	.align		4
        /*0010*/ 	.word	0x00000000
	.align		4
        /*0014*/ 	.word	0xfffffffe
	.align		4
        /*0018*/ 	.word	0x00000000
	.align		4
        /*001c*/ 	.word	0xfffffffd
	.align		4
        /*0020*/ 	.word	0x00000000
	.align		4
        /*0024*/ 	.word	0xfffffffc


//--------------------- .nv.constant4             --------------------------
	.section	.nv.constant4,"a",@progbits
	.align	8
	.align		8
.nv.constant4:
        /*0000*/ 	.dword	__assertfail
	.align		8
        /*0008*/ 	.dword	__unnamed_1
	.align		8
        /*0010*/ 	.dword	__unnamed_2
	.align		8
        /*0018*/ 	.dword	_ZN39_INTERNAL_bf308517_4_k_cu_4a993c05_32274cuda3std3__45__cpo5beginE
	.align		8
        /*0020*/ 	.dword	_ZN39_INTERNAL_bf308517_4_k_cu_4a993c05_32274cuda3std3__45__cpo3endE
	.align		8
        /*0028*/ 	.dword	_ZN39_INTERNAL_bf308517_4_k_cu_4a993c05_32274cuda3std3__45__cpo6cbeginE
	.align		8
        /*0030*/ 	.dword	_ZN39_INTERNAL_bf308517_4_k_cu_4a993c05_32274cuda3std3__45__cpo4cendE
	.align		8
        /*0038*/ 	.dword	_ZN39_INTERNAL_bf308517_4_k_cu_4a993c05_32274cuda3std3__441_GLOBAL__N__bf308517_4_k_cu_4a993c05_32276ignoreE
	.align		8
        /*0040*/ 	.dword	_ZN39_INTERNAL_bf308517_4_k_cu_4a993c05_32274cuda3std3__419piecewise_constructE
	.align		8
        /*0048*/ 	.dword	_ZN39_INTERNAL_bf308517_4_k_cu_4a993c05_32274cuda3std3__48in_placeE
	.align		8
        /*0050*/ 	.dword	_ZN39_INTERNAL_bf308517_4_k_cu_4a993c05_32274cuda3std6ranges3__45__cpo4swapE
	.align		8
        /*0058*/ 	.dword	_ZN39_INTERNAL_bf308517_4_k_cu_4a993c05_32274cuda3std6ranges3__45__cpo9iter_moveE
	.align		8
        /*0060*/ 	.dword	_ZN39_INTERNAL_bf308517_4_k_cu_4a993c05_32274cute7productE
	.align		8
        /*0068*/ 	.dword	_ZN39_INTERNAL_bf308517_4_k_cu_4a993c05_32274cute1_E
	.align		8
        /*0070*/ 	.dword	$str$27
	.align		8
        /*0078*/ 	.dword	$str$28
	.align		8
        /*0080*/ 	.dword	$str$29
	.align		8
        /*0088*/ 	.dword	$str$30


//--------------------- .text._ZN7cutlass13device_kernelINS_4conv6kernel13ConvUniversalINS1_16ConvProblemShapeILNS1_8OperatorE1ELi2EEENS1_10collective14CollectiveConvINS1_47MainloopSm100TmaUmmaWarpSpecializedImplicitGemmILS5_1ELi26ELi2ELi1ELi2EN4cute5tupleIJNSA_1CILi2EEENSC_ILi1EEESE_EEEEENSB_IJNSC_ILi128EEESH_NSB_IJNSC_ILi32EEEEEEEEENS_10bfloat16_tESL_NSA_8TiledMMAINSA_8MMA_AtomIJNSA_26SM100_MMA_F16BF16_2x1SM_SSISL_SL_fLi128ELi128ELNSA_4UMMA5MajorE0ELSQ_1ELNSP_7ScaleInE0ELSR_0EEEEEENSA_6LayoutINSB_IJSE_SE_SE_EEENSB_IJNSC_ILi0EEESW_SW_EEEEENSB_IJNSA_10UnderscoreESZ_SZ_EEEEENS7_6detail27Sm100ImplicitGemmTileTraitsINSA_25SM100_TMA_2SM_LOAD_IM2COLENSA_14ComposedLayoutINSA_7SwizzleILi2ELi4ELi3EEENSA_18smem_ptr_flag_bitsILi16EEENSU_INSB_IJNSC_ILi8EEESI_EEENSB_IJSI_SE_EEEEEEEvEENS13_INSA_18SM100_TMA_2SM_LOADENS15_INS16_ILi3ELi4ELi3EEES19_NSU_INSB_IJNSC_ILi64EEES1A_EEENSB_IJSE_S1I_EEEEEEEvEEEENS_8epilogue10collective18CollectiveEpilogueINS1P_23Sm100TmaWarpSpecializedILi4ELi2ELi16ELb1ELb0EEEJNSB_IJS1I_SH_SJ_EEENSB_IJNSU_IS1I_SE_EENSU_INSB_IJNSC_ILi16EEESD_EEES1K_EEEEESL_NSB_IJNSB_IJlllEEESE_SW_EEESL_S21_NS1P_6fusion15FusionCallbacksIS1T_NS22_17LinearCombinationISL_fSL_fLNS_15FloatRoundStyleE2EEES1U_S1Z_JEEENSA_5SM1004TMEM4LOAD26SM100_TMEM_LOAD_32dp32b16xENSA_20SM90_TMA_LOAD_IM2COLENS15_INS16_ILi1ELi4ELi3EEES19_NSU_INSB_IJS1A_S1W_EEENSB_IJS1W_SE_EEEEEEENSA_39AutoVectorizingCopyWithAssumedAlignmentILi128EEENSA_21SM90_TMA_STORE_IM2COLES2H_S2J_S2J_EEEvvEEEEvNT_6ParamsE --------------------------
	.section	.text._ZN7cutlass13device_kernelINS_4conv6kernel13ConvUniversalINS1_16ConvProblemShapeILNS1_8OperatorE1ELi2EEENS1_10collective14CollectiveConvINS1_47MainloopSm100TmaUmmaWarpSpecializedImplicitGemmILS5_1ELi26ELi2ELi1ELi2EN4cute5tupleIJNSA_1CILi2EEENSC_ILi1EEESE_EEEEENSB_IJNSC_ILi128EEESH_NSB_IJNSC_ILi32EEEEEEEEENS_10bfloat16_tESL_NSA_8TiledMMAINSA_8MMA_AtomIJNSA_26SM100_MMA_F16BF16_2x1SM_SSISL_SL_fLi128ELi128ELNSA_4UMMA5MajorE0ELSQ_1ELNSP_7ScaleInE0ELSR_0EEEEEENSA_6LayoutINSB_IJSE_SE_SE_EEENSB_IJNSC_ILi0EEESW_SW_EEEEENSB_IJNSA_10UnderscoreESZ_SZ_EEEEENS7_6detail27Sm100ImplicitGemmTileTraitsINSA_25SM100_TMA_2SM_LOAD_IM2COLENSA_14ComposedLayoutINSA_7SwizzleILi2ELi4ELi3EEENSA_18smem_ptr_flag_bitsILi16EEENSU_INSB_IJNSC_ILi8EEESI_EEENSB_IJSI_SE_EEEEEEEvEENS13_INSA_18SM100_TMA_2SM_LOADENS15_INS16_ILi3ELi4ELi3EEES19_NSU_INSB_IJNSC_ILi64EEES1A_EEENSB_IJSE_S1I_EEEEEEEvEEEENS_8epilogue10collective18CollectiveEpilogueINS1P_23Sm100TmaWarpSpecializedILi4ELi2ELi16ELb1ELb0EEEJNSB_IJS1I_SH_SJ_EEENSB_IJNSU_IS1I_SE_EENSU_INSB_IJNSC_ILi16EEESD_EEES1K_EEEEESL_NSB_IJNSB_IJlllEEESE_SW_EEESL_S21_NS1P_6fusion15FusionCallbacksIS1T_NS22_17LinearCombinationISL_fSL_fLNS_15FloatRoundStyleE2EEES1U_S1Z_JEEENSA_5SM1004TMEM4LOAD26SM100_TMEM_LOAD_32dp32b16xENSA_20SM90_TMA_LOAD_IM2COLENS15_INS16_ILi1ELi4ELi3EEES19_NSU_INSB_IJS1A_S1W_EEENSB_IJS1W_SE_EEEEEEENSA_39AutoVectorizingCopyWithAssumedAlignmentILi128EEENSA_21SM90_TMA_STORE_IM2COLES2H_S2J_S2J_EEEvvEEEEvNT_6ParamsE,"ax",@progbits
	.align	128
.text._ZN7cutlass13device_kernelINS_4conv6kernel13ConvUniversalINS1_16ConvProblemShapeILNS1_8OperatorE1ELi2EEENS1_10collective14CollectiveConvINS1_47MainloopSm100TmaUmmaWarpSpecializedImplicitGemmILS5_1ELi26ELi2ELi1ELi2EN4cute5tupleIJNSA_1CILi2EEENSC_ILi1EEESE_EEEEENSB_IJNSC_ILi128EEESH_NSB_IJNSC_ILi32EEEEEEEEENS_10bfloat16_tESL_NSA_8TiledMMAINSA_8MMA_AtomIJNSA_26SM100_MMA_F16BF16_2x1SM_SSISL_SL_fLi128ELi128ELNSA_4UMMA5MajorE0ELSQ_1ELNSP_7ScaleInE0ELSR_0EEEEEENSA_6LayoutINSB_IJSE_SE_SE_EEENSB_IJNSC_ILi0EEESW_SW_EEEEENSB_IJNSA_10UnderscoreESZ_SZ_EEEEENS7_6detail27Sm100ImplicitGemmTileTraitsINSA_25SM100_TMA_2SM_LOAD_IM2COLENSA_14ComposedLayoutINSA_7SwizzleILi2ELi4ELi3EEENSA_18smem_ptr_flag_bitsILi16EEENSU_INSB_IJNSC_ILi8EEESI_EEENSB_IJSI_SE_EEEEEEEvEENS13_INSA_18SM100_TMA_2SM_LOADENS15_INS16_ILi3ELi4ELi3EEES19_NSU_INSB_IJNSC_ILi64EEES1A_EEENSB_IJSE_S1I_EEEEEEEvEEEENS_8epilogue10collective18CollectiveEpilogueINS1P_23Sm100TmaWarpSpecializedILi4ELi2ELi16ELb1ELb0EEEJNSB_IJS1I_SH_SJ_EEENSB_IJNSU_IS1I_SE_EENSU_INSB_IJNSC_ILi16EEESD_EEES1K_EEEEESL_NSB_IJNSB_IJlllEEESE_SW_EEESL_S21_NS1P_6fusion15FusionCallbacksIS1T_NS22_17LinearCombinationISL_fSL_fLNS_15FloatRoundStyleE2EEES1U_S1Z_JEEENSA_5SM1004TMEM4LOAD26SM100_TMEM_LOAD_32dp32b16xENSA_20SM90_TMA_LOAD_IM2COLENS15_INS16_ILi1ELi4ELi3EEES19_NSU_INSB_IJS1A_S1W_EEENSB_IJS1W_SE_EEEEEEENSA_39AutoVectorizingCopyWithAssumedAlignmentILi128EEENSA_21SM90_TMA_STORE_IM2COLES2H_S2J_S2J_EEEvvEEEEvNT_6ParamsE:
        .type           _ZN7cutlass13device_kernelINS_4conv6kernel13ConvUniversalINS1_16ConvProblemShapeILNS1_8OperatorE1ELi2EEENS1_10collective14CollectiveConvINS1_47MainloopSm100TmaUmmaWarpSpecializedImplicitGemmILS5_1ELi26ELi2ELi1ELi2EN4cute5tupleIJNSA_1CILi2EEENSC_ILi1EEESE_EEEEENSB_IJNSC_ILi128EEESH_NSB_IJNSC_ILi32EEEEEEEEENS_10bfloat16_tESL_NSA_8TiledMMAINSA_8MMA_AtomIJNSA_26SM100_MMA_F16BF16_2x1SM_SSISL_SL_fLi128ELi128ELNSA_4UMMA5MajorE0ELSQ_1ELNSP_7ScaleInE0ELSR_0EEEEEENSA_6LayoutINSB_IJSE_SE_SE_EEENSB_IJNSC_ILi0EEESW_SW_EEEEENSB_IJNSA_10UnderscoreESZ_SZ_EEEEENS7_6detail27Sm100ImplicitGemmTileTraitsINSA_25SM100_TMA_2SM_LOAD_IM2COLENSA_14ComposedLayoutINSA_7SwizzleILi2ELi4ELi3EEENSA_18smem_ptr_flag_bitsILi16EEENSU_INSB_IJNSC_ILi8EEESI_EEENSB_IJSI_SE_EEEEEEEvEENS13_INSA_18SM100_TMA_2SM_LOADENS15_INS16_ILi3ELi4ELi3EEES19_NSU_INSB_IJNSC_ILi64EEES1A_EEENSB_IJSE_S1I_EEEEEEEvEEEENS_8epilogue10collective18CollectiveEpilogueINS1P_23Sm100TmaWarpSpecializedILi4ELi2ELi16ELb1ELb0EEEJNSB_IJS1I_SH_SJ_EEENSB_IJNSU_IS1I_SE_EENSU_INSB_IJNSC_ILi16EEESD_EEES1K_EEEEESL_NSB_IJNSB_IJlllEEESE_SW_EEESL_S21_NS1P_6fusion15FusionCallbacksIS1T_NS22_17LinearCombinationISL_fSL_fLNS_15FloatRoundStyleE2EEES1U_S1Z_JEEENSA_5SM1004TMEM4LOAD26SM100_TMEM_LOAD_32dp32b16xENSA_20SM90_TMA_LOAD_IM2COLENS15_INS16_ILi1ELi4ELi3EEES19_NSU_INSB_IJS1A_S1W_EEENSB_IJS1W_SE_EEEEEEENSA_39AutoVectorizingCopyWithAssumedAlignmentILi128EEENSA_21SM90_TMA_STORE_IM2COLES2H_S2J_S2J_EEEvvEEEEvNT_6ParamsE,@function
        .size           _ZN7cutlass13device_kernelINS_4conv6kernel13ConvUniversalINS1_16ConvProblemShapeILNS1_8OperatorE1ELi2EEENS1_10collective14CollectiveConvINS1_47MainloopSm100TmaUmmaWarpSpecializedImplicitGemmILS5_1ELi26ELi2ELi1ELi2EN4cute5tupleIJNSA_1CILi2EEENSC_ILi1EEESE_EEEEENSB_IJNSC_ILi128EEESH_NSB_IJNSC_ILi32EEEEEEEEENS_10bfloat16_tESL_NSA_8TiledMMAINSA_8MMA_AtomIJNSA_26SM100_MMA_F16BF16_2x1SM_SSISL_SL_fLi128ELi128ELNSA_4UMMA5MajorE0ELSQ_1ELNSP_7ScaleInE0ELSR_0EEEEEENSA_6LayoutINSB_IJSE_SE_SE_EEENSB_IJNSC_ILi0EEESW_SW_EEEEENSB_IJNSA_10UnderscoreESZ_SZ_EEEEENS7_6detail27Sm100ImplicitGemmTileTraitsINSA_25SM100_TMA_2SM_LOAD_IM2COLENSA_14ComposedLayoutINSA_7SwizzleILi2ELi4ELi3EEENSA_18smem_ptr_flag_bitsILi16EEENSU_INSB_IJNSC_ILi8EEESI_EEENSB_IJSI_SE_EEEEEEEvEENS13_INSA_18SM100_TMA_2SM_LOADENS15_INS16_ILi3ELi4ELi3EEES19_NSU_INSB_IJNSC_ILi64EEES1A_EEENSB_IJSE_S1I_EEEEEEEvEEEENS_8epilogue10collective18CollectiveEpilogueINS1P_23Sm100TmaWarpSpecializedILi4ELi2ELi16ELb1ELb0EEEJNSB_IJS1I_SH_SJ_EEENSB_IJNSU_IS1I_SE_EENSU_INSB_IJNSC_ILi16EEESD_EEES1K_EEEEESL_NSB_IJNSB_IJlllEEESE_SW_EEESL_S21_NS1P_6fusion15FusionCallbacksIS1T_NS22_17LinearCombinationISL_fSL_fLNS_15FloatRoundStyleE2EEES1U_S1Z_JEEENSA_5SM1004TMEM4LOAD26SM100_TMEM_LOAD_32dp32b16xENSA_20SM90_TMA_LOAD_IM2COLENS15_INS16_ILi1ELi4ELi3EEES19_NSU_INSB_IJS1A_S1W_EEENSB_IJS1W_SE_EEEEEEENSA_39AutoVectorizingCopyWithAssumedAlignmentILi128EEENSA_21SM90_TMA_STORE_IM2COLES2H_S2J_S2J_EEEvvEEEEvNT_6ParamsE,(.L_x_254 - _ZN7cutlass13device_kernelINS_4conv6kernel13ConvUniversalINS1_16ConvProblemShapeILNS1_8OperatorE1ELi2EEENS1_10collective14CollectiveConvINS1_47MainloopSm100TmaUmmaWarpSpecializedImplicitGemmILS5_1ELi26ELi2ELi1ELi2EN4cute5tupleIJNSA_1CILi2EEENSC_ILi1EEESE_EEEEENSB_IJNSC_ILi128EEESH_NSB_IJNSC_ILi32EEEEEEEEENS_10bfloat16_tESL_NSA_8TiledMMAINSA_8MMA_AtomIJNSA_26SM100_MMA_F16BF16_2x1SM_SSISL_SL_fLi128ELi128ELNSA_4UMMA5MajorE0ELSQ_1ELNSP_7ScaleInE0ELSR_0EEEEEENSA_6LayoutINSB_IJSE_SE_SE_EEENSB_IJNSC_ILi0EEESW_SW_EEEEENSB_IJNSA_10UnderscoreESZ_SZ_EEEEENS7_6detail27Sm100ImplicitGemmTileTraitsINSA_25SM100_TMA_2SM_LOAD_IM2COLENSA_14ComposedLayoutINSA_7SwizzleILi2ELi4ELi3EEENSA_18smem_ptr_flag_bitsILi16EEENSU_INSB_IJNSC_ILi8EEESI_EEENSB_IJSI_SE_EEEEEEEvEENS13_INSA_18SM100_TMA_2SM_LOADENS15_INS16_ILi3ELi4ELi3EEES19_NSU_INSB_IJNSC_ILi64EEES1A_EEENSB_IJSE_S1I_EEEEEEEvEEEENS_8epilogue10collective18CollectiveEpilogueINS1P_23Sm100TmaWarpSpecializedILi4ELi2ELi16ELb1ELb0EEEJNSB_IJS1I_SH_SJ_EEENSB_IJNSU_IS1I_SE_EENSU_INSB_IJNSC_ILi16EEESD_EEES1K_EEEEESL_NSB_IJNSB_IJlllEEESE_SW_EEESL_S21_NS1P_6fusion15FusionCallbacksIS1T_NS22_17LinearCombinationISL_fSL_fLNS_15FloatRoundStyleE2EEES1U_S1Z_JEEENSA_5SM1004TMEM4LOAD26SM100_TMEM_LOAD_32dp32b16xENSA_20SM90_TMA_LOAD_IM2COLENS15_INS16_ILi1ELi4ELi3EEES19_NSU_INSB_IJS1A_S1W_EEENSB_IJS1W_SE_EEEEEEENSA_39AutoVectorizingCopyWithAssumedAlignmentILi128EEENSA_21SM90_TMA_STORE_IM2COLES2H_S2J_S2J_EEEvvEEEEvNT_6ParamsE)
        .other          _ZN7cutlass13device_kernelINS_4conv6kernel13ConvUniversalINS1_16ConvProblemShapeILNS1_8OperatorE1ELi2EEENS1_10collective14CollectiveConvINS1_47MainloopSm100TmaUmmaWarpSpecializedImplicitGemmILS5_1ELi26ELi2ELi1ELi2EN4cute5tupleIJNSA_1CILi2EEENSC_ILi1EEESE_EEEEENSB_IJNSC_ILi128EEESH_NSB_IJNSC_ILi32EEEEEEEEENS_10bfloat16_tESL_NSA_8TiledMMAINSA_8MMA_AtomIJNSA_26SM100_MMA_F16BF16_2x1SM_SSISL_SL_fLi128ELi128ELNSA_4UMMA5MajorE0ELSQ_1ELNSP_7ScaleInE0ELSR_0EEEEEENSA_6LayoutINSB_IJSE_SE_SE_EEENSB_IJNSC_ILi0EEESW_SW_EEEEENSB_IJNSA_10UnderscoreESZ_SZ_EEEEENS7_6detail27Sm100ImplicitGemmTileTraitsINSA_25SM100_TMA_2SM_LOAD_IM2COLENSA_14ComposedLayoutINSA_7SwizzleILi2ELi4ELi3EEENSA_18smem_ptr_flag_bitsILi16EEENSU_INSB_IJNSC_ILi8EEESI_EEENSB_IJSI_SE_EEEEEEEvEENS13_INSA_18SM100_TMA_2SM_LOADENS15_INS16_ILi3ELi4ELi3EEES19_NSU_INSB_IJNSC_ILi64EEES1A_EEENSB_IJSE_S1I_EEEEEEEvEEEENS_8epilogue10collective18CollectiveEpilogueINS1P_23Sm100TmaWarpSpecializedILi4ELi2ELi16ELb1ELb0EEEJNSB_IJS1I_SH_SJ_EEENSB_IJNSU_IS1I_SE_EENSU_INSB_IJNSC_ILi16EEESD_EEES1K_EEEEESL_NSB_IJNSB_IJlllEEESE_SW_EEESL_S21_NS1P_6fusion15FusionCallbacksIS1T_NS22_17LinearCombinationISL_fSL_fLNS_15FloatRoundStyleE2EEES1U_S1Z_JEEENSA_5SM1004TMEM4LOAD26SM100_TMEM_LOAD_32dp32b16xENSA_20SM90_TMA_LOAD_IM2COLENS15_INS16_ILi1ELi4ELi3EEES19_NSU_INSB_IJS1A_S1W_EEENSB_IJS1W_SE_EEEEEEENSA_39AutoVectorizingCopyWithAssumedAlignmentILi128EEENSA_21SM90_TMA_STORE_IM2COLES2H_S2J_S2J_EEEvvEEEEvNT_6ParamsE,@"STO_CUDA_ENTRY STV_DEFAULT"
_ZN7cutlass13device_kernelINS_4conv6kernel13ConvUniversalINS1_16ConvProblemShapeILNS1_8OperatorE1ELi2EEENS1_10collective14CollectiveConvINS1_47MainloopSm100TmaUmmaWarpSpecializedImplicitGemmILS5_1ELi26ELi2ELi1ELi2EN4cute5tupleIJNSA_1CILi2EEENSC_ILi1EEESE_EEEEENSB_IJNSC_ILi128EEESH_NSB_IJNSC_ILi32EEEEEEEEENS_10bfloat16_tESL_NSA_8TiledMMAINSA_8MMA_AtomIJNSA_26SM100_MMA_F16BF16_2x1SM_SSISL_SL_fLi128ELi128ELNSA_4UMMA5MajorE0ELSQ_1ELNSP_7ScaleInE0ELSR_0EEEEEENSA_6LayoutINSB_IJSE_SE_SE_EEENSB_IJNSC_ILi0EEESW_SW_EEEEENSB_IJNSA_10UnderscoreESZ_SZ_EEEEENS7_6detail27Sm100ImplicitGemmTileTraitsINSA_25SM100_TMA_2SM_LOAD_IM2COLENSA_14ComposedLayoutINSA_7SwizzleILi2ELi4ELi3EEENSA_18smem_ptr_flag_bitsILi16EEENSU_INSB_IJNSC_ILi8EEESI_EEENSB_IJSI_SE_EEEEEEEvEENS13_INSA_18SM100_TMA_2SM_LOADENS15_INS16_ILi3ELi4ELi3EEES19_NSU_INSB_IJNSC_ILi64EEES1A_EEENSB_IJSE_S1I_EEEEEEEvEEEENS_8epilogue10collective18CollectiveEpilogueINS1P_23Sm100TmaWarpSpecializedILi4ELi2ELi16ELb1ELb0EEEJNSB_IJS1I_SH_SJ_EEENSB_IJNSU_IS1I_SE_EENSU_INSB_IJNSC_ILi16EEESD_EEES1K_EEEEESL_NSB_IJNSB_IJlllEEESE_SW_EEESL_S21_NS1P_6fusion15FusionCallbacksIS1T_NS22_17LinearCombinationISL_fSL_fLNS_15FloatRoundStyleE2EEES1U_S1Z_JEEENSA_5SM1004TMEM4LOAD26SM100_TMEM_LOAD_32dp32b16xENSA_20SM90_TMA_LOAD_IM2COLENS15_INS16_ILi1ELi4ELi3EEES19_NSU_INSB_IJS1A_S1W_EEENSB_IJS1W_SE_EEEEEEENSA_39AutoVectorizingCopyWithAssumedAlignmentILi128EEENSA_21SM90_TMA_STORE_IM2COLES2H_S2J_S2J_EEEvvEEEEvNT_6ParamsE:
[----:B------:R-:W1:Y:S01]  /*0000*/  LDC R1, c[0x0][0x37c] ;  /* 0x0000df00ff017b82 */ /* 0x000e620000000800 */
[----:B------:R-:W2:Y:S01]  /*0010*/  S2R R55, SR_TID.X ;  /* 0x0000000000377919 */ /* 0x000ea20000002100 */
[----:B------:R-:W3:Y:S06]  /*0020*/  LDCU.64 UR8, c[0x0][0x890] ;  /* 0x00011200ff0877ac */ /* 0x000eec0008000a00 */
[----:B------:R-:W4:Y:S01]  /*0030*/  S2UR UR4, SR_CgaCtaId ;  /* 0x00000000000479c3 */ /* 0x000f220000008800 */
[----:B-1----:R-:W-:Y:S01]  /*0040*/  VIADD R1, R1, 0xfffffff8 ;  /* 0xfffffff801017836 */ /* 0x002fe20000000000 */
[----:B------:R-:W-:-:S02]  /*0050*/  PRMT R45, RZ, 0x7610, R45 ;  /* 0x00007610ff2d7816 */ /* 0x000fc4000000002d */
[----:B------:R-:W-:Y:S02]  /*0060*/  ELECT P1, URZ, PT ;  /* 0x0000000000ff782f */ /* 0x000fe40003820000 */
[----:B------:R-:W-:Y:S01]  /*0070*/  R2UR UR43, R1 ;  /* 0x00000000012b72ca */ /* 0x000fe200000e0000 */
[----:B---3--:R-:W-:-:S04]  /*0080*/  UISETP.NE.U32.AND UP0, UPT, UR8, URZ, UPT ;  /* 0x000000ff0800728c */ /* 0x008fc8000bf05070 */
[----:B------:R-:W-:Y:S02]  /*0090*/  UISETP.NE.AND.EX UP0, UPT, UR9, URZ, UPT, UP0 ;  /* 0x000000ff0900728c */ /* 0x000fe4000bf05300 */
[----:B----4-:R-:W-:Y:S02]  /*00a0*/  ULOP3.LUT UR31, UR4, 0x1, URZ, 0xc0, !UPT ;  /* 0x00000001041f7892 */ /* 0x010fe4000f8ec0ff */
[----:B------:R-:W-:Y:S01]  /*00b0*/  ULOP3.LUT UR30, UR4, 0x1, URZ, 0x3c, !UPT ;  /* 0x00000001041e7892 */ /* 0x000fe2000f8e3cff */
[----:B--2---:R-:W-:-:S05]  /*00c0*/  SHF.R.U32.HI R46, RZ, 0x5, R55 ;  /* 0x00000005ff2e7819 */ /* 0x004fca0000011637 */
[----:B------:R-:W1:Y:S02]  /*00d0*/  SHFL.IDX PT, R0, R46, RZ, 0x1f ;  /* 0x00001fff2e007589 */ /* 0x000e6400000e0000 */
[----:B-1----:R-:W-:Y:S01]  /*00e0*/  R2UR UR18, R0 ;  /* 0x00000000001272ca */ /* 0x002fe200000e0000 */
[----:B------:R-:W-:-:S14]  /*00f0*/  BRA.U UP0, `(.L_x_0) ;  /* 0x0000000100307547 */ /* 0x000fdc000b800000 */
[----:B------:R-:W1:Y:S02]  /*0100*/  LDCU.64 UR4, c[0x0][0x888] ;  /* 0x00011100ff0477ac */ /* 0x000e640008000a00 */
[----:B-1----:R-:W-:-:S04]  /*0110*/  UISETP.NE.U32.AND UP0, UPT, UR4, URZ, UPT ;  /* 0x000000ff0400728c */ /* 0x002fc8000bf05070 */
[----:B------:R-:W-:-:S09]  /*0120*/  UISETP.NE.AND.EX UP0, UPT, UR5, URZ, UPT, UP0 ;  /* 0x000000ff0500728c */ /* 0x000fd2000bf05300 */
[----:B------:R-:W-:Y:S05]  /*0130*/  BRA.U !UP0, `(.L_x_1) ;  /* 0x0000000108147547 */ /* 0x000fea000b800000 */
[----:B------:R-:W1:Y:S01]  /*0140*/  LDC.64 R2, c[0x0][0x888] ;  /* 0x00022200ff027b82 */ /* 0x000e620000000a00 */
[----:B------:R-:W1:Y:S02]  /*0150*/  LDCU.64 UR4, c[0x0][0x358] ;  /* 0x00006b00ff0477ac */ /* 0x000e640008000a00 */
[----:B-1----:R1:W5:Y:S01]  /*0160*/  LDG.E R27, desc[UR4][R2.64] ;  /* 0x00000004021b7981 */ /* 0x002362000c1e1900 */
[----:B------:R-:W-:Y:S01]  /*0170*/  HFMA2 R45, -RZ, RZ, 0, 5.9604644775390625e-08 ;  /* 0x00000001ff2d7431 */ /* 0x000fe200000001ff */
[----:B------:R-:W-:Y:S05]  /*0180*/  BRA `(.L_x_0) ;  /* 0x00000000000c7947 */ /* 0x000fea0003800000 */
.L_x_1:
[----:B------:R-:W1:Y:S01]  /*0190*/  LDCU UR4, c[0x0][0x880] ;  /* 0x00011000ff0477ac */ /* 0x000e620008000800 */
[----:B------:R-:W-:Y:S01]  /*01a0*/  HFMA2 R45, -RZ, RZ, 0, 5.9604644775390625e-08 ;  /* 0x00000001ff2d7431 */ /* 0x000fe200000001ff */
[----:B-1----:R-:W-:-:S07]  /*01b0*/  MOV R27, UR4 ;  /* 0x00000004001b7c02 */ /* 0x002fce0008000f00 */
.L_x_0:
[----:B------:R-:W2:Y:S02]  /*01c0*/  LDCU.64 UR4, c[0x0][0x8b0] ;  /* 0x00011600ff0477ac */ /* 0x000ea40008000a00 */
[----:B--2---:R-:W-:-:S04]  /*01d0*/  UISETP.NE.U32.AND UP0, UPT, UR4, URZ, UPT ;  /* 0x000000ff0400728c */ /* 0x004fc8000bf05070 */
[----:B------:R-:W-:-:S09]  /*01e0*/  UISETP.NE.AND.EX UP0, UPT, UR5, URZ, UPT, UP0 ;  /* 0x000000ff0500728c */ /* 0x000fd2000bf05300 */
[----:B------:R-:W-:Y:S05]  /*01f0*/  BRA.U UP0, `(.L_x_2) ;  /* 0x0000000100287547 */ /* 0x000fea000b800000 */
[----:B------:R-:W2:Y:S02]  /*0200*/  LDCU.64 UR4, c[0x0][0x8a8] ;  /* 0x00011500ff0477ac */ /* 0x000ea40008000a00 */
[----:B--2---:R-:W-:-:S04]  /*0210*/  UISETP.NE.U32.AND UP0, UPT, UR4, URZ, UPT ;  /* 0x000000ff0400728c */ /* 0x004fc8000bf05070 */
[----:B------:R-:W-:-:S09]  /*0220*/  UISETP.NE.AND.EX UP0, UPT, UR5, URZ, UPT, UP0 ;  /* 0x000000ff0500728c */ /* 0x000fd2000bf05300 */
[----:B------:R-:W-:Y:S05]  /*0230*/  BRA.U !UP0, `(.L_x_3) ;  /* 0x0000000108107547 */ /* 0x000fea000b800000 */
[----:B------:R-:W2:Y:S01]  /*0240*/  LDC.64 R24, c[0x0][0x8a8] ;  /* 0x00022a00ff187b82 */ /* 0x000ea20000000a00 */
[----:B------:R-:W2:Y:S02]  /*0250*/  LDCU.64 UR4, c[0x0][0x358] ;  /* 0x00006b00ff0477ac */ /* 0x000ea40008000a00 */
[----:B--2---:R2:W5:Y:S01]  /*0260*/  LDG.E R24, desc[UR4][R24.64] ;  /* 0x0000000418187981 */ /* 0x004562000c1e1900 */
[----:B------:R-:W-:Y:S05]  /*0270*/  BRA `(.L_x_2) ;  /* 0x0000000000087947 */ /* 0x000fea0003800000 */
.L_x_3:
[----:B------:R-:W2:Y:S02]  /*0280*/  LDCU UR4, c[0x0][0x8a0] ;  /* 0x00011400ff0477ac */ /* 0x000ea40008000800 */
[----:B--2---:R-:W-:Y:S02]  /*0290*/  MOV R24, UR4 ;  /* 0x0000000400187c02 */ /* 0x004fe40008000f00 */
.L_x_2:
[----:B------:R-:W-:Y:S01]  /*02a0*/  IMAD.U32 R0, RZ, RZ, UR18 ;  /* 0x00000012ff007e24 */ /* 0x000fe2000f8e00ff */
[----:B------:R-:W-:Y:S04]  /*02b0*/  BSSY.RECONVERGENT B0, `(.L_x_4) ;  /* 0x000000c000007945 */ /* 0x000fe80003800200 */
[C---:B------:R-:W-:Y:S02]  /*02c0*/  ISETP.NE.OR P2, PT, R0.reuse, 0x1, !P1 ;  /* 0x000000010000780c */ /* 0x040fe40004f45670 */
[----:B------:R-:W-:-:S11]  /*02d0*/  ISETP.NE.OR P0, PT, R0, 0x3, !P1 ;  /* 0x000000030000780c */ /* 0x000fd60004f05670 */
[----:B------:R-:W-:Y:S05]  /*02e0*/  @P2 BRA `(.L_x_5) ;  /* 0x0000000000202947 */ /* 0x000fea0003800000 */
[----:B------:R-:W3:Y:S02]  /*02f0*/  LDCU.64 UR4, c[0x0][0x348] ;  /* 0x00006900ff0477ac */ /* 0x000ee40008000a00 */
[----:B---3--:R-:W-:Y:S02]  /*0300*/  UIADD3 UR6, UP1, UPT, UR4, 0x80, URZ ;  /* 0x0000008004067890 */ /* 0x008fe4000ff3e0ff */
[----:B------:R-:W-:Y:S02]  /*0310*/  UIADD3 UR4, UP0, UPT, UR4, 0x180, URZ ;  /* 0x0000018004047890 */ /* 0x000fe4000ff1e0ff */
[----:B------:R-:W-:Y:S02]  /*0320*/  UIADD3.X UR7, UPT, UPT, URZ, UR5, URZ, UP1, !UPT ;  /* 0x00000005ff077290 */ /* 0x000fe40008ffe4ff */
[----:B------:R-:W-:-:S07]  /*0330*/  UIADD3.X UR5, UPT, UPT, URZ, UR5, URZ, UP0, !UPT ;  /* 0x00000005ff057290 */ /* 0x000fce00087fe4ff */
[----:B------:R3:W-:Y:S02]  /*0340*/  UTMACCTL.PF [UR6] ;  /* 0x00000000060079b9 */ /* 0x0007e40008040000 */
[----:B------:R3:W-:Y:S02]  /*0350*/  UTMACCTL.PF [UR4] ;  /* 0x00000000040079b9 */ /* 0x0007e40008040000 */
[----:B---3--:R-:W-:Y:S01]  /*0360*/  NOP ;  /* 0x0000000000007918 */ /* 0x008fe20000000000 */
.L_x_5:
[----:B------:R-:W-:Y:S05]  /*0370*/  BSYNC.RECONVERGENT B0 ;  /* 0x0000000000007941 */ /* 0x000fea0003800200 */
.L_x_4:
[----:B------:R-:W-:Y:S04]  /*0380*/  BSSY.RECONVERGENT B0, `(.L_x_6) ;  /* 0x000000a000007945 */ /* 0x000fe80003800200 */
        /* <DEDUP_REMOVED lines=9> */
.L_x_7:
[----:B------:R-:W-:Y:S05]  /*0420*/  BSYNC.RECONVERGENT B0 ;  /* 0x0000000000007941 */ /* 0x000fea0003800200 */
.L_x_6:
[----:B------:R-:W3:Y:S01]  /*0430*/  LDCU.64 UR4, c[0x0][0x888] ;  /* 0x00011100ff0477ac */ /* 0x000ee20008000a00 */
[----:B------:R-:W-:Y:S02]  /*0440*/  UISETP.EQ.U32.AND UP2, UPT, UR8, URZ, UPT ;  /* 0x000000ff0800728c */ /* 0x000fe4000bf42070 */
[----:B------:R-:W-:Y:S02]  /*0450*/  UPLOP3.LUT UP3, UPT, UPT, UPT, UPT, 0x80, 0x8 ;  /* 0x000000000008789c */ /* 0x000fe40003f6f070 */
[----:B---3--:R-:W-:-:S04]  /*0460*/  UISETP.NE.U32.AND UP0, UPT, UR4, URZ, UPT ;  /* 0x000000ff0400728c */ /* 0x008fc8000bf05070 */
[----:B------:R-:W-:-:S04]  /*0470*/  UISETP.NE.AND.EX UP1, UPT, UR5, URZ, UPT, UP0 ;  /* 0x000000ff0500728c */ /* 0x000fc8000bf25300 */
[----:B------:R-:W-:-:S04]  /*0480*/  UISETP.EQ.OR.EX UP4, UPT, UR9, URZ, !UP1, UP2 ;  /* 0x000000ff0900728c */ /* 0x000fc8000cf82720 */
[----:B------:R-:W-:-:S06]  /*0490*/  UP2UR UR4, UPR, URZ, 0x10 ;  /* 0x00000010ff047883 */ /* 0x000fcc0008000000 */
[----:B------:R-:W-:Y:S01]  /*04a0*/  MOV R49, UR4 ;  /* 0x0000000400317c02 */ /* 0x000fe20008000f00 */
[----:B------:R-:W-:Y:S06]  /*04b0*/  BRA.U !UP4, `(.L_x_8) ;  /* 0x000000010c207547 */ /* 0x000fec000b800000 */
[----:B------:R-:W-:Y:S01]  /*04c0*/  UISETP.NE.U32.AND UP2, UPT, UR8, URZ, UPT ;  /* 0x000000ff0800728c */ /* 0x000fe2000bf45070 */
[----:B-----5:R-:W-:Y:S01]  /*04d0*/  FSETP.NEU.AND P0, PT, R27, RZ, PT ;  /* 0x000000ff1b00720b */ /* 0x020fe20003f0d000 */
[----:B------:R-:W-:Y:S02]  /*04e0*/  USEL UR4, URZ, 0xffffffff, UP1 ;  /* 0xffffffffff047887 */ /* 0x000fe40008800000 */
[----:B------:R-:W-:-:S10]  /*04f0*/  UISETP.NE.AND.EX UP2, UPT, UR9, URZ, UPT, UP2 ;  /* 0x000000ff0900728c */ /* 0x000fd4000bf45320 */
[----:B------:R-:W-:Y:S01]  /*0500*/  VOTEU.ANY UP0, P0 ;  /* 0x0000000000ff7886 */ /* 0x000fe20000000100 */
[----:B------:R-:W-:-:S04]  /*0510*/  @!UP2 USEL UR4, URZ, 0xffffffff, UP0 ;  /* 0xffffffffff04a887 */ /* 0x000fc80008000000 */
[----:B------:R-:W-:-:S04]  /*0520*/  ULOP3.LUT UR4, UR4, 0x1, URZ, 0xc0, !UPT ;  /* 0x0000000104047892 */ /* 0x000fc8000f8ec0ff */
[----:B------:R-:W-:-:S11]  /*0530*/  UISETP.NE.U32.AND UP3, UPT, UR4, 0x1, UPT ;  /* 0x000000010400788c */ /* 0x000fd6000bf65070 */
.L_x_8:
[----:B------:R-:W3:Y:S01]  /*0540*/  SHFL.IDX PT, R0, R46, RZ, 0x1f ;  /* 0x00001fff2e007589 */ /* 0x000ee200000e0000 */
[----:B------:R-:W-:Y:S02]  /*0550*/  UISETP.NE.AND UP5, UPT, UR18, 0x2, UPT ;  /* 0x000000021200788c */ /* 0x000fe4000bfa5270 */
[----:B------:R-:W-:Y:S02]  /*0560*/  UISETP.NE.AND UP0, UPT, UR18, 0x2, UPT ;  /* 0x000000021200788c */ /* 0x000fe4000bf05270 */
[----:B------:R-:W-:Y:S02]  /*0570*/  UISETP.NE.OR UP2, UPT, UR31, URZ, UP5 ;  /* 0x000000ff1f00728c */ /* 0x000fe4000af45670 */
[----:B------:R-:W-:-:S04]  /*0580*/  USEL UR67, URZ, 0x1, UP0 ;  /* 0x00000001ff437887 */ /* 0x000fc80008000000 */
[----:B------:R-:W-:Y:S02]  /*0590*/  PLOP3.LUT P3, PT, P1, PT, UP2, 0xae, 0xea ;  /* 0x0000000000ea781c */ /* 0x000fe40000f6f52e */
[----:B---3--:R-:W-:-:S13]  /*05a0*/  ISETP.NE.AND P0, PT, R0, RZ, PT ;  /* 0x000000ff0000720c */ /* 0x008fda0003f05270 */
[----:B------:R-:W-:Y:S05]  /*05b0*/  @P0 BRA `(.L_x_9) ;  /* 0x0000000400040947 */ /* 0x000fea0003800000 */
[----:B------:R-:W-:Y:S01]  /*05c0*/  ELECT P0, URZ, PT ;  /* 0x0000000000ff782f */ /* 0x000fe20003800000 */
[----:B------:R-:W-:-:S12]  /*05d0*/  BSSY.RECONVERGENT B0, `(.L_x_9) ;  /* 0x000003f000007945 */ /* 0x000fd80003800200 */
[----:B------:R-:W-:Y:S05]  /*05e0*/  @!P0 BRA `(.L_x_10) ;  /* 0x0000000000f48947 */ /* 0x000fea0003800000 */
[----:B------:R-:W3:Y:S01]  /*05f0*/  S2UR UR5, SR_CgaCtaId ;  /* 0x00000000000579c3 */ /* 0x000ee20000008800 */
[----:B------:R-:W-:Y:S01]  /*0600*/  UMOV UR4, 0x400 ;  /* 0x0000040000047882 */ /* 0x000fe20000000000 */
[----:B------:R-:W-:Y:S02]  /*0610*/  UMOV UR6, 0x1 ;  /* 0x0000000100067882 */ /* 0x000fe40000000000 */
[----:B------:R-:W-:-:S04]  /*0620*/  UIADD3 UR6, UPT, UPT, -UR6, 0x100000, URZ ;  /* 0x0010000006067890 */ /* 0x000fc8000fffe1ff */
[----:B------:R-:W-:Y:S02]  /*0630*/  USHF.L.U32 UR7, UR6, 0xb, URZ ;  /* 0x0000000b06077899 */ /* 0x000fe400080006ff */
[----:B------:R-:W-:Y:S02]  /*0640*/  USHF.L.U32 UR6, UR6, 0x1, URZ ;  /* 0x0000000106067899 */ /* 0x000fe400080006ff */
[----:B---3--:R-:W-:Y:S01]  /*0650*/  ULEA UR4, UR5, UR4, 0x18 ;  /* 0x0000000405047291 */ /* 0x008fe2000f8ec0ff */
[----:B------:R-:W3:Y:S11]  /*0660*/  FENCE.VIEW.ASYNC.S ;  /* 0x00000000000073c6 */ /* 0x000ef60000000000 */
[----:B---3--:R3:W4:Y:S01]  /*0670*/  SYNCS.EXCH.64 URZ, [UR4], UR6 ;  /* 0x0000000604ff75b2 */ /* 0x0087220008000100 */
[----:B------:R3:W1:Y:S01]  /*0680*/  SYNCS.EXCH.64 URZ, [UR4+0xd0], UR6 ;  /* 0x0000d00604ff75b2 */ /* 0x0006620008000100 */
        /* <DEDUP_REMOVED lines=49> */
[----:B------:R3:W1:Y:S02]  /*09a0*/  SYNCS.EXCH.64 URZ, [UR4+0x198], UR6 ;  /* 0x0001980604ff75b2 */ /* 0x0006640008000100 */
[----:B---34-:R-:W-:Y:S01]  /*09b0*/  NOP ;  /* 0x0000000000007918 */ /* 0x018fe20000000000 */
.L_x_10:
[----:B------:R-:W-:Y:S05]  /*09c0*/  BSYNC.RECONVERGENT B0 ;  /* 0x0000000000007941 */ /* 0x000fea0003800200 */
.L_x_9:
[----:B------:R-:W3:Y:S01]  /*09d0*/  SHFL.IDX PT, R0, R46, RZ, 0x1f ;  /* 0x00001fff2e007589 */ /* 0x000ee200000e0000 */
[----:B------:R-:W-:Y:S01]  /*09e0*/  NOP ;  /* 0x0000000000007918 */ /* 0x000fe20000000000 */
[----:B---3--:R-:W-:-:S13]  /*09f0*/  ISETP.NE.AND P0, PT, R0, 0x1, PT ;  /* 0x000000010000780c */ /* 0x008fda0003f05270 */
[----:B------:R-:W-:Y:S05]  /*0a00*/  @P0 BRA `(.L_x_11) ;  /* 0x0000000000580947 */ /* 0x000fea0003800000 */
[----:B------:R-:W3:Y:S01]  /*0a10*/  S2UR UR5, SR_CgaCtaId ;  /* 0x00000000000579c3 */ /* 0x000ee20000008800 */
[----:B------:R-:W-:Y:S01]  /*0a20*/  UMOV UR4, 0x400 ;  /* 0x0000040000047882 */ /* 0x000fe20000000000 */
[----:B------:R-:W-:Y:S01]  /*0a30*/  UMOV UR8, 0x20 ;  /* 0x0000002000087882 */ /* 0x000fe20000000000 */
[----:B------:R-:W-:Y:S01]  /*0a40*/  UMOV UR6, 0x80 ;  /* 0x0000008000067882 */ /* 0x000fe20000000000 */
[----:B------:R-:W-:-:S04]  /*0a50*/  UIADD3 UR8, UPT, UPT, -UR8, 0x100000, URZ ;  /* 0x0010000008087890 */ /* 0x000fc8000fffe1ff */
[----:B------:R-:W-:Y:S02]  /*0a60*/  USHF.L.U32 UR9, UR8, 0xb, URZ ;  /* 0x0000000b08097899 */ /* 0x000fe400080006ff */
[----:B------:R-:W-:Y:S02]  /*0a70*/  USHF.L.U32 UR8, UR8, 0x1, URZ ;  /* 0x0000000108087899 */ /* 0x000fe400080006ff */
[----:B------:R-:W-:-:S04]  /*0a80*/  UIADD3 UR6, UPT, UPT, -UR6, 0x100000, URZ ;  /* 0x0010000006067890 */ /* 0x000fc8000fffe1ff */
[----:B------:R-:W-:Y:S02]  /*0a90*/  USHF.L.U32 UR7, UR6, 0xb, URZ ;  /* 0x0000000b06077899 */ /* 0x000fe400080006ff */
[----:B------:R-:W-:Y:S01]  /*0aa0*/  USHF.L.U32 UR6, UR6, 0x1, URZ ;  /* 0x0000000106067899 */ /* 0x000fe200080006ff */
[----:B------:R-:W-:Y:S01]  /*0ab0*/  ELECT P0, URZ, PT ;  /* 0x0000000000ff782f */ /* 0x000fe20003800000 */
[----:B---3--:R-:W-:Y:S01]  /*0ac0*/  ULEA UR4, UR5, UR4, 0x18 ;  /* 0x0000000405047291 */ /* 0x008fe2000f8ec0ff */
[----:B------:R-:W3:Y:S11]  /*0ad0*/  FENCE.VIEW.ASYNC.S ;  /* 0x00000000000073c6 */ /* 0x000ef60000000000 */
[----:B---3--:R3:W4:Y:S01]  /*0ae0*/  SYNCS.EXCH.64 URZ, [UR4+0x1a0], UR8 ;  /* 0x0001a00804ff75b2 */ /* 0x0087220008000100 */
[----:B------:R3:W1:Y:S01]  /*0af0*/  SYNCS.EXCH.64 URZ, [UR4+0x1c0], UR6 ;  /* 0x0001c00604ff75b2 */ /* 0x0006620008000100 */
[----:B------:R3:W1:Y:S01]  /*0b00*/  SYNCS.EXCH.64 URZ, [UR4+0x1a8], UR8 ;  /* 0x0001a80804ff75b2 */ /* 0x0006620008000100 */
[----:B------:R3:W1:Y:S01]  /*0b10*/  SYNCS.EXCH.64 URZ, [UR4+0x1c8], UR6 ;  /* 0x0001c80604ff75b2 */ /* 0x0006620008000100 */
[----:B------:R3:W1:Y:S01]  /*0b20*/  SYNCS.EXCH.64 URZ, [UR4+0x1b0], UR8 ;  /* 0x0001b00804ff75b2 */ /* 0x0006620008000100 */
[----:B------:R3:W1:Y:S01]  /*0b30*/  SYNCS.EXCH.64 URZ, [UR4+0x1d0], UR6 ;  /* 0x0001d00604ff75b2 */ /* 0x0006620008000100 */
[----:B------:R3:W1:Y:S01]  /*0b40*/  SYNCS.EXCH.64 URZ, [UR4+0x1b8], UR8 ;  /* 0x0001b80804ff75b2 */ /* 0x0006620008000100 */
[----:B------:R3:W1:Y:S01]  /*0b50*/  SYNCS.EXCH.64 URZ, [UR4+0x1d8], UR6 ;  /* 0x0001d80604ff75b2 */ /* 0x0006620008000100 */
[----:B------:R-:W-:Y:S01]  /*0b60*/  NOP ;  /* 0x0000000000007918 */ /* 0x000fe20000000000 */
.L_x_11:
[----:B------:R-:W2:Y:S01]  /*0b70*/  SHFL.IDX PT, R0, R46, RZ, 0x1f ;  /* 0x00001fff2e007589 */ /* 0x000ea200000e0000 */
[----:B------:R-:W-:Y:S01]  /*0b80*/  NOP ;  /* 0x0000000000007918 */ /* 0x000fe20000000000 */
[----:B--2---:R-:W-:-:S13]  /*0b90*/  ISETP.NE.AND P0, PT, R0, 0x3, PT ;  /* 0x000000030000780c */ /* 0x004fda0003f05270 */
[----:B------:R-:W-:Y:S05]  /*0ba0*/  @P0 BRA `(.L_x_12) ;  /* 0x0000000000300947 */ /* 0x000fea0003800000 */
[----:B------:R-:W2:Y:S01]  /*0bb0*/  S2UR UR5, SR_CgaCtaId ;  /* 0x00000000000579c3 */ /* 0x000ea20000008800 */
[----:B---3--:R-:W-:Y:S01]  /*0bc0*/  UMOV UR4, 0x400 ;  /* 0x0000040000047882 */ /* 0x008fe20000000000 */
[----:B------:R-:W-:Y:S01]  /*0bd0*/  UMOV UR6, 0x20 ;  /* 0x0000002000067882 */ /* 0x000fe20000000000 */
[----:B------:R-:W-:Y:S01]  /*0be0*/  ELECT P0, URZ, PT ;  /* 0x0000000000ff782f */ /* 0x000fe20003800000 */
[----:B------:R-:W-:-:S04]  /*0bf0*/  UIADD3 UR6, UPT, UPT, -UR6, 0x100000, URZ ;  /* 0x0010000006067890 */ /* 0x000fc8000fffe1ff */
[----:B------:R-:W-:Y:S02]  /*0c00*/  USHF.L.U32 UR7, UR6, 0xb, URZ ;  /* 0x0000000b06077899 */ /* 0x000fe400080006ff */
[----:B------:R-:W-:Y:S02]  /*0c10*/  USHF.L.U32 UR6, UR6, 0x1, URZ ;  /* 0x0000000106067899 */ /* 0x000fe400080006ff */
[----:B--2---:R-:W-:Y:S01]  /*0c20*/  ULEA UR4, UR5, UR4, 0x18 ;  /* 0x0000000405047291 */ /* 0x004fe2000f8ec0ff */
[----:B------:R-:W2:Y:S11]  /*0c30*/  FENCE.VIEW.ASYNC.S ;  /* 0x00000000000073c6 */ /* 0x000eb60000000000 */
[----:B--2---:R2:W3:Y:S01]  /*0c40*/  SYNCS.EXCH.64 URZ, [UR4+0x1e0], UR6 ;  /* 0x0001e00604ff75b2 */ /* 0x0044e20008000100 */
[----:B------:R2:W1:Y:S01]  /*0c50*/  SYNCS.EXCH.64 URZ, [UR4+0x1e8], UR6 ;  /* 0x0001e80604ff75b2 */ /* 0x0004620008000100 */
[----:B------:R-:W-:Y:S01]  /*0c60*/  NOP ;  /* 0x0000000000007918 */ /* 0x000fe20000000000 */
.L_x_12:
[----:B------:R-:W4:Y:S01]  /*0c70*/  SHFL.IDX PT, R0, R46, RZ, 0x1f ;  /* 0x00001fff2e007589 */ /* 0x000f2200000e0000 */
[----:B------:R-:W-:Y:S01]  /*0c80*/  NOP ;  /* 0x0000000000007918 */ /* 0x000fe20000000000 */
[----:B----4-:R-:W-:-:S13]  /*0c90*/  ISETP.NE.AND P0, PT, R0, 0x4, PT ;  /* 0x000000040000780c */ /* 0x010fda0003f05270 */
[----:B------:R-:W-:Y:S05]  /*0ca0*/  @P0 BRA `(.L_x_13) ;  /* 0x0000000000440947 */ /* 0x000fea0003800000 */
[----:B------:R-:W4:Y:S01]  /*0cb0*/  S2UR UR5, SR_CgaCtaId ;  /* 0x00000000000579c3 */ /* 0x000f220000008800 */
[----:B--23--:R-:W-:Y:S01]  /*0cc0*/  UMOV UR4, 0x1e0 ;  /* 0x000001e000047882 */ /* 0x00cfe20000000000 */
[----:B------:R-:W-:Y:S01]  /*0cd0*/  UMOV UR6, 0x400 ;  /* 0x0000040000067882 */ /* 0x000fe20000000000 */
[----:B------:R-:W-:Y:S01]  /*0ce0*/  USEL UR4, UR4, 0x1a0, UP3 ;  /* 0x000001a004047887 */ /* 0x000fe20009800000 */
[----:B------:R-:W-:Y:S01]  /*0cf0*/  UMOV UR8, 0x1 ;  /* 0x0000000100087882 */ /* 0x000fe20000000000 */
[----:B------:R-:W-:Y:S01]  /*0d00*/  ELECT P0, URZ, PT ;  /* 0x0000000000ff782f */ /* 0x000fe20003800000 */
[----:B------:R-:W-:-:S04]  /*0d10*/  UIADD3 UR8, UPT, UPT, -UR8, 0x100000, URZ ;  /* 0x0010000008087890 */ /* 0x000fc8000fffe1ff */
[----:B------:R-:W-:Y:S02]  /*0d20*/  USHF.L.U32 UR9, UR8, 0xb, URZ ;  /* 0x0000000b08097899 */ /* 0x000fe400080006ff */
[----:B------:R-:W-:Y:S02]  /*0d30*/  USHF.L.U32 UR8, UR8, 0x1, URZ ;  /* 0x0000000108087899 */ /* 0x000fe400080006ff */
[----:B----4-:R-:W-:Y:S02]  /*0d40*/  ULEA UR6, UR5, UR6, 0x18 ;  /* 0x0000000605067291 */ /* 0x010fe4000f8ec0ff */
[----:B------:R-:W-:-:S04]  /*0d50*/  UIADD3 UR4, UPT, UPT, -UR4, 0x100000, URZ ;  /* 0x0010000004047890 */ /* 0x000fc8000fffe1ff */
[----:B------:R-:W-:Y:S02]  /*0d60*/  USHF.L.U32 UR5, UR4, 0xb, URZ ;  /* 0x0000000b04057899 */ /* 0x000fe400080006ff */
[----:B------:R-:W-:Y:S01]  /*0d70*/  USHF.L.U32 UR4, UR4, 0x1, URZ ;  /* 0x0000000104047899 */ /* 0x000fe200080006ff */
[----:B------:R-:W2:Y:S03]  /*0d80*/  FENCE.VIEW.ASYNC.S ;  /* 0x00000000000073c6 */ /* 0x000ea60000000000 */
[----:B--2---:R4:W2:Y:S08]  /*0d90*/  SYNCS.EXCH.64 URZ, [UR6+0x1f0], UR8 ;  /* 0x0001f00806ff75b2 */ /* 0x0048b00008000100 */
[----:B------:R4:W3:Y:S02]  /*0da0*/  SYNCS.EXCH.64 URZ, [UR6+0x1f8], UR4 ;  /* 0x0001f80406ff75b2 */ /* 0x0008e40008000100 */
[----:B----4-:R-:W-:Y:S01]  /*0db0*/  NOP ;  /* 0x0000000000007918 */ /* 0x010fe20000000000 */
.L_x_13:
[----:B------:R-:W4:Y:S01]  /*0dc0*/  SHFL.IDX PT, R0, R46, RZ, 0x1f ;  /* 0x00001fff2e007589 */ /* 0x000f2200000e0000 */
[----:B------:R-:W-:Y:S01]  /*0dd0*/  ISETP.NE.OR P1, PT, RZ, UR18, !P1 ;  /* 0x00000012ff007c0c */ /* 0x000fe2000cf25670 */
[----:B------:R-:W-:Y:S01]  /*0de0*/  NOP ;  /* 0x0000000000007918 */ /* 0x000fe20000000000 */
[----:B----4-:R-:W-:-:S13]  /*0df0*/  ISETP.NE.AND P0, PT, R0, 0x5, PT ;  /* 0x000000050000780c */ /* 0x010fda0003f05270 */
[----:B------:R-:W-:Y:S05]  /*0e00*/  @P0 BRA `(.L_x_14) ;  /* 0x0000000000480947 */ /* 0x000fea0003800000 */
[----:B------:R-:W4:Y:S01]  /*0e10*/  S2UR UR5, SR_CgaCtaId ;  /* 0x00000000000579c3 */ /* 0x000f220000008800 */
[----:B--23--:R-:W-:Y:S01]  /*0e20*/  UMOV UR4, 0x400 ;  /* 0x0000040000047882 */ /* 0x00cfe20000000000 */
        /* <DEDUP_REMOVED lines=9> */
[----:B----4-:R-:W-:Y:S01]  /*0ec0*/  ULEA UR4, UR5, UR4, 0x18 ;  /* 0x0000000405047291 */ /* 0x010fe2000f8ec0ff */
[----:B------:R-:W2:Y:S11]  /*0ed0*/  FENCE.VIEW.ASYNC.S ;  /* 0x00000000000073c6 */ /* 0x000eb60000000000 */
[----:B--2---:R4:W2:Y:S01]  /*0ee0*/  SYNCS.EXCH.64 URZ, [UR4+0x200], UR6 ;  /* 0x0002000604ff75b2 */ /* 0x0048a20008000100 */
[----:B------:R4:W3:Y:S01]  /*0ef0*/  SYNCS.EXCH.64 URZ, [UR4+0x210], UR8 ;  /* 0x0002100804ff75b2 */ /* 0x0008e20008000100 */
[----:B------:R4:W1:Y:S01]  /*0f00*/  SYNCS.EXCH.64 URZ, [UR4+0x208], UR6 ;  /* 0x0002080604ff75b2 */ /* 0x0008620008000100 */
[----:B------:R4:W1:Y:S02]  /*0f10*/  SYNCS.EXCH.64 URZ, [UR4+0x218], UR8 ;  /* 0x0002180804ff75b2 */ /* 0x0008640008000100 */
[----:B----4-:R-:W-:Y:S01]  /*0f20*/  NOP ;  /* 0x0000000000007918 */ /* 0x010fe20000000000 */
.L_x_14:
[----:B--23--:R-:W2:Y:S01]  /*0f30*/  S2UR UR7, SR_CgaCtaId ;  /* 0x00000000000779c3 */ /* 0x00cea20000008800 */
[----:B------:R-:W-:Y:S01]  /*0f40*/  VOTEU.ALL UP0, P1 ;  /* 0x0000000000ff7886 */ /* 0x000fe20000800000 */
[----:B------:R-:W-:Y:S01]  /*0f50*/  UMOV UR4, 0x20 ;  /* 0x0000002000047882 */ /* 0x000fe20000000000 */
[----:B------:R-:W-:Y:S01]  /*0f60*/  NOP ;  /* 0x0000000000007918 */ /* 0x000fe20000000000 */
[----:B-1----:R-:W-:Y:S01]  /*0f70*/  LOP3.LUT R3, R55, 0x1f, RZ, 0xc0, !PT ;  /* 0x0000001f37037812 */ /* 0x002fe200078ec0ff */
[----:B------:R-:W-:Y:S01]  /*0f80*/  UISETP.NE.AND UP4, UPT, UR18, URZ, UPT ;  /* 0x000000ff1200728c */ /* 0x000fe2000bf85270 */
[----:B------:R-:W-:Y:S01]  /*0f90*/  @!UP0 UMOV UR6, 0x400 ;  /* 0x0000040000068882 */ /* 0x000fe20000000000 */
[----:B------:R-:W-:-:S04]  /*0fa0*/  @!UP0 UIADD3 UR4, UPT, UPT, -UR4, 0x100000, URZ ;  /* 0x0010000004048890 */ /* 0x000fc8000fffe1ff */
[----:B------:R-:W-:Y:S02]  /*0fb0*/  @!UP0 USHF.L.U32 UR5, UR4, 0xb, URZ ;  /* 0x0000000b04058899 */ /* 0x000fe400080006ff */
[----:B------:R-:W-:Y:S02]  /*0fc0*/  @!UP0 USHF.L.U32 UR4, UR4, 0x1, URZ ;  /* 0x0000000104048899 */ /* 0x000fe400080006ff */
[----:B--2---:R-:W-:Y:S01]  /*0fd0*/  @!UP0 ULEA UR6, UR7, UR6, 0x18 ;  /* 0x0000000607068291 */ /* 0x004fe2000f8ec0ff */
[----:B------:R-:W1:Y:S01]  /*0fe0*/  LDCU UR7, c[0x0][0x36c] ;  /* 0x00006d80ff0777ac */ /* 0x000e620008000800 */
[----:B------:R-:W-:Y:S01]  /*0ff0*/  VOTEU.ALL UP0, P1 ;  /* 0x0000000000ff7886 */ /* 0x000fe20000800000 */
[----:B------:R-:W2:Y:S09]  /*1000*/  FENCE.VIEW.ASYNC.S ;  /* 0x00000000000073c6 */ /* 0x000eb20000000000 */
[----:B--2---:R2:W3:Y:S01]  /*1010*/  @!UP0 SYNCS.EXCH.64 URZ, [UR6+0x220], UR4 ;  /* 0x0002200406ff85b2 */ /* 0x0044e20008000100 */
[----:B-1----:R-:W-:-:S09]  /*1020*/  UISETP.EQ.U32.AND UP6, UPT, UR7, 0x1, UPT ;  /* 0x000000010700788c */ /* 0x002fd2000bfc2070 */
[----:B--2---:R-:W-:Y:S05]  /*1030*/  BRA.U !UP6, `(.L_x_15) ;  /* 0x000000010e087547 */ /* 0x004fea000b800000 */
[----:B---3--:R-:W-:Y:S01]  /*1040*/  UCGABAR_ARV ;  /* 0x00000000000079c7 */ /* 0x008fe20008000000 */
[----:B------:R-:W-:Y:S05]  /*1050*/  BRA `(.L_x_16) ;  /* 0x0000000000047947 */ /* 0x000fea0003800000 */
.L_x_15:
[----:B---3--:R-:W-:Y:S01]  /*1060*/  NOP ;  /* 0x0000000000007918 */ /* 0x008fe20000000000 */
.L_x_16:
[----:B------:R-:W1:Y:S01]  /*1070*/  S2UR UR22, SR_CTAID.X ;  /* 0x00000000001679c3 */ /* 0x000e620000002500 */
[----:B------:R-:W-:-:S05]  /*1080*/  CS2R.32 R48, SR_CgaSize ;  /* 0x0000000000307805 */ /* 0x000fca0000008a00 */
[----:B------:R-:W-:-:S05]  /*1090*/  IMAD R48, R48, -0xa0, RZ ;  /* 0xffffff6030307824 */ /* 0x000fca00078e02ff */
[----:B------:R-:W-:-:S14]  /*10a0*/  R2UR UR5, R48 ;  /* 0x00000000300572ca */ /* 0x000fdc00000e0000 */
[----:B------:R-:W2:Y:S01]  /*10b0*/  LDCU UR5, c[0x0][UR5+0x2b0] ;  /* 0x00005600050577ac */ /* 0x000ea20008000800 */
[----:B------:R-:W-:-:S05]  /*10c0*/  CS2R.32 R48, SR_CgaSize ;  /* 0x0000000000307805 */ /* 0x000fca0000008a00 */
[----:B------:R-:W-:-:S05]  /*10d0*/  IMAD R48, R48, -0xa0, RZ ;  /* 0xffffff6030307824 */ /* 0x000fca00078e02ff */
[----:B------:R-:W-:-:S14]  /*10e0*/  R2UR UR4, R48 ;  /* 0x00000000300472ca */ /* 0x000fdc00000e0000 */
[----:B------:R-:W3:Y:S01]  /*10f0*/  LDCU UR4, c[0x0][UR4+0x2b4] ;  /* 0x00005680040477ac */ /* 0x000ee20008000800 */
[----:B------:R-:W4:Y:S01]  /*1100*/  S2UR UR20, SR_CTAID.Y ;  /* 0x00000000001479c3 */ /* 0x000f220000002600 */
[----:B------:R-:W-:-:S05]  /*1110*/  CS2R.32 R48, SR_CgaSize ;  /* 0x0000000000307805 */ /* 0x000fca0000008a00 */
[----:B------:R-:W-:-:S05]  /*1120*/  IMAD R48, R48, -0xa0, RZ ;  /* 0xffffff6030307824 */ /* 0x000fca00078e02ff */
[----:B------:R-:W-:-:S14]  /*1130*/  R2UR UR7, R48 ;  /* 0x00000000300772ca */ /* 0x000fdc00000e0000 */
[----:B------:R-:W3:Y:S01]  /*1140*/  LDCU UR7, c[0x0][UR7+0x2a0] ;  /* 0x00005400070777ac */ /* 0x000ee20008000800 */
[----:B------:R-:W-:-:S05]  /*1150*/  CS2R.32 R48, SR_CgaSize ;  /* 0x0000000000307805 */ /* 0x000fca0000008a00 */
[----:B------:R-:W-:-:S05]  /*1160*/  IMAD R48, R48, -0xa0, RZ ;  /* 0xffffff6030307824 */ /* 0x000fca00078e02ff */
[----:B------:R-:W-:-:S14]  /*1170*/  R2UR UR8, R48 ;  /* 0x00000000300872ca */ /* 0x000fdc00000e0000 */
[----:B------:R-:W3:Y:S01]  /*1180*/  LDCU UR8, c[0x0][UR8+0x2a4] ;  /* 0x00005480080877ac */ /* 0x000ee20008000800 */
[----:B------:R-:W3:Y:S01]  /*1190*/  LDCU UR19, c[0x0][0xb24] ;  /* 0x00016480ff1377ac */ /* 0x000ee20008000800 */
[----:B------:R-:W3:Y:S01]  /*11a0*/  LDCU UR39, c[0x0][0xb24] ;  /* 0x00016480ff2777ac */ /* 0x000ee20008000800 */
[----:B-1----:R-:W-:Y:S01]  /*11b0*/  I2FP.F32.U32 R2, UR22 ;  /* 0x0000001600027c45 */ /* 0x002fe20008201000 */
[----:B------:R-:W1:Y:S04]  /*11c0*/  LDCU UR24, c[0x0][0xb30] ;  /* 0x00016600ff1877ac */ /* 0x000e680008000800 */
[----:B--2---:R-:W-:Y:S01]  /*11d0*/  FMUL R2, R2, UR5 ;  /* 0x0000000502027c20 */ /* 0x004fe20008400000 */
[----:B----4-:R-:W-:-:S05]  /*11e0*/  I2FP.F32.U32 R0, UR20 ;  /* 0x0000001400007c45 */ /* 0x010fca0008201000 */
[----:B------:R-:W2:Y:S01]  /*11f0*/  F2I.U32.TRUNC.NTZ R2, R2 ;  /* 0x0000000200027305 */ /* 0x000ea2000020f000 */
[----:B---3--:R-:W-:-:S07]  /*1200*/  FMUL R0, R0, UR4 ;  /* 0x0000000400007c20 */ /* 0x008fce0008400000 */
[----:B------:R-:W3:Y:S01]  /*1210*/  F2I.U32.TRUNC.NTZ R0, R0 ;  /* 0x0000000000007305 */ /* 0x000ee2000020f000 */
[----:B--2---:R-:W-:Y:S02]  /*1220*/  R2UR UR4, R2 ;  /* 0x00000000020472ca */ /* 0x004fe400000e0000 */
[----:B------:R-:W-:Y:S02]  /*1230*/  PRMT R2, RZ, 0x7610, R2 ;  /* 0x00007610ff027816 */ /* 0x000fe40000000002 */
[----:B---3--:R-:W-:Y:S02]  /*1240*/  R2UR UR6, R0 ;  /* 0x00000000000672ca */ /* 0x008fe400000e0000 */
[----:B------:R-:W-:-:S07]  /*1250*/  PRMT R0, RZ, 0x7610, R0 ;  /* 0x00007610ff007816 */ /* 0x000fce0000000000 */
[----:B------:R-:W-:-:S04]  /*1260*/  UIADD3 UR5, UPT, UPT, -UR4, URZ, URZ ;  /* 0x000000ff04057290 */ /* 0x000fc8000fffe1ff */
[----:B------:R-:W-:Y:S02]  /*1270*/  UIMAD UR5, UR7, UR5, UR22 ;  /* 0x00000005070572a4 */ /* 0x000fe4000f8e0216 */
[----:B------:R-:W-:-:S04]  /*1280*/  UIADD3 UR4, UPT, UPT, -UR6, URZ, URZ ;  /* 0x000000ff06047290 */ /* 0x000fc8000fffe1ff */
[----:B------:R-:W-:Y:S01]  /*1290*/  IMAD.U32 R48, RZ, RZ, UR5 ;  /* 0x00000005ff307e24 */ /* 0x000fe2000f8e00ff */
[----:B------:R-:W-:-:S06]  /*12a0*/  UIMAD UR4, UR8, UR4, UR20 ;  /* 0x00000004080472a4 */ /* 0x000fcc000f8e0214 */
[----:B------:R-:W-:Y:S01]  /*12b0*/  IMAD.U32 R47, RZ, RZ, UR4 ;  /* 0x00000004ff2f7e24 */ /* 0x000fe2000f8e00ff */
[----:B-1----:R-:W-:Y:S06]  /*12c0*/  BRA.U UP4, `(.L_x_17) ;  /* 0x0000000104307547 */ /* 0x002fec000b800000 */
[----:B------:R-:W-:Y:S01]  /*12d0*/  R2UR UR5, R47 ;  /* 0x000000002f0572ca */ /* 0x000fe200000e0000 */
[----:B------:R-:W-:Y:S01]  /*12e0*/  UMOV UR7, 0x3 ;  /* 0x0000000300077882 */ /* 0x000fe20000000000 */
[----:B------:R-:W-:-:S11]  /*12f0*/  R2UR UR4, R48 ;  /* 0x00000000300472ca */ /* 0x000fd600000e0000 */
[----:B------:R-:W-:-:S04]  /*1300*/  UISETP.NE.AND UP0, UPT, UR5, URZ, UPT ;  /* 0x000000ff0500728c */ /* 0x000fc8000bf05270 */
[----:B------:R-:W-:Y:S02]  /*1310*/  UISETP.LT.U32.OR UP0, UPT, UR4, 0x2, !UP0 ;  /* 0x000000020400788c */ /* 0x000fe4000c701470 */
[----:B------:R-:W-:Y:S02]  /*1320*/  ULOP3.LUT UR4, UR4, 0xfffffffe, URZ, 0xc0, !UPT ;  /* 0xfffffffe04047892 */ /* 0x000fe4000f8ec0ff */
[----:B------:R-:W-:Y:S02]  /*1330*/  USEL UR6, URZ, 0x1, !UP0 ;  /* 0x00000001ff067887 */ /* 0x000fe4000c000000 */
[----:B------:R-:W-:Y:S02]  /*1340*/  USEL UR5, URZ, 0x2, !UP0 ;  /* 0x00000002ff057887 */ /* 0x000fe4000c000000 */
[----:B------:R-:W-:Y:S02]  /*1350*/  USHF.L.U32 UR4, UR7, UR4, URZ ;  /* 0x0000000407047299 */ /* 0x000fe400080006ff */
[----:B------:R-:W-:-:S04]  /*1360*/  UIADD3 UR5, UPT, UPT, UR6, UR5, URZ ;  /* 0x0000000506057290 */ /* 0x000fc8000fffe0ff */
[----:B------:R-:W-:Y:S02]  /*1370*/  IMAD.U32 R0, RZ, RZ, UR4 ;  /* 0x00000004ff007e24 */ /* 0x000fe4000f8e00ff */
[----:B------:R-:W-:-:S07]  /*1380*/  IMAD.U32 R2, RZ, RZ, UR5 ;  /* 0x00000005ff027e24 */ /* 0x000fce000f8e00ff */
.L_x_17:
[----:B------:R-:W1:Y:S01]  /*1390*/  S2UR UR48, SR_CTAID.Z ;  /* 0x00000000003079c3 */ /* 0x000e620000002700 */
[----:B------:R-:W-:Y:S01]  /*13a0*/  UISETP.GE.AND UP0, UPT, UR19, 0x1, UPT ;  /* 0x000000011300788c */ /* 0x000fe2000bf06270 */
[----:B------:R-:W-:-:S08]  /*13b0*/  UMOV UR45, UR22 ;  /* 0x00000016002d7c82 */ /* 0x000fd00008000000 */
[----:B------:R-:W-:Y:S05]  /*13c0*/  BRA.U !UP0, `(.L_x_18) ;  /* 0x0000000108d47547 */ /* 0x000fea000b800000 */
[----:B------:R-:W2:Y:S01]  /*13d0*/  LDCU.128 UR12, c[0x0][0xb10] ;  /* 0x00016200ff0c77ac */ /* 0x000ea20008000c00 */
[----:B------:R-:W3:Y:S01]  /*13e0*/  LDCU UR21, c[0x0][0xb0c] ;  /* 0x00016180ff1577ac */ /* 0x000ee20008000800 */
[----:B------:R-:W4:Y:S01]  /*13f0*/  LDCU UR6, c[0x0][0x370] ;  /* 0x00006e00ff0677ac */ /* 0x000f220008000800 */
[----:B------:R-:W1:Y:S01]  /*1400*/  LDCU UR7, c[0x0][0x374] ;  /* 0x00006e80ff0777ac */ /* 0x000e620008000800 */
[----:B------:R-:W1:Y:S01]  /*1410*/  LDCU UR23, c[0x0][0xb20] ;  /* 0x00016400ff1777ac */ /* 0x000e620008000800 */
[----:B--2---:R-:W-:Y:S02]  /*1420*/  UIMAD.WIDE.U32 UR4, UR22, UR12, URZ ;  /* 0x0000000c160472a5 */ /* 0x004fe4000f8e00ff */
[----:B---3--:R-:W-:Y:S01]  /*1430*/  UISETP.NE.AND UP0, UPT, UR21, 0x1, UPT ;  /* 0x000000011500788c */ /* 0x008fe2000bf05270 */
[----:B------:R-:W2:Y:S01]  /*1440*/  LDCU.64 UR8, c[0x0][0xb28] ;  /* 0x00016500ff0877ac */ /* 0x000ea20008000a00 */
[----:B----4-:R-:W-:-:S03]  /*1450*/  UIMAD.WIDE.U32 UR10, UR6, UR12, URZ ;  /* 0x0000000c060a72a5 */ /* 0x010fc6000f8e00ff */
[----:B------:R-:W-:Y:S01]  /*1460*/  UMOV UR4, UR5 ;  /* 0x0000000500047c82 */ /* 0x000fe20008000000 */
[----:B------:R-:W-:Y:S02]  /*1470*/  UISETP.NE.AND UP2, UPT, UR19, 0x1, UPT ;  /* 0x000000011300788c */ /* 0x000fe4000bf45270 */
[----:B------:R-:W-:Y:S01]  /*1480*/  USHF.R.U32.HI UR4, URZ, UR13, UR4 ;  /* 0x0000000dff047299 */ /* 0x000fe20008011604 */
[----:B------:R-:W-:Y:S01]  /*1490*/  UMOV UR10, UR11 ;  /* 0x0000000b000a7c82 */ /* 0x000fe20008000000 */
[----:B------:R-:W-:Y:S02]  /*14a0*/  UIMAD.WIDE.U32 UR16, UR20, UR15, URZ ;  /* 0x0000000f141072a5 */ /* 0x000fe4000f8e00ff */
[----:B------:R-:W-:Y:S02]  /*14b0*/  USEL UR5, UR22, UR4, !UP0 ;  /* 0x0000000416057287 */ /* 0x000fe4000c000000 */
[----:B------:R-:W-:Y:S02]  /*14c0*/  @UP0 USHF.R.U32.HI UR6, URZ, UR13, UR10 ;  /* 0x0000000dff060299 */ /* 0x000fe4000801160a */
[----:B------:R-:W-:-:S02]  /*14d0*/  UISETP.NE.AND UP0, UPT, UR14, 0x1, UPT ;  /* 0x000000010e00788c */ /* 0x000fc4000bf05270 */
[----:B-1----:R-:W-:Y:S02]  /*14e0*/  UIMAD.WIDE.U32 UR10, UR7, UR15, URZ ;  /* 0x0000000f070a72a5 */ /* 0x002fe4000f8e00ff */
[----:B--2---:R-:W-:Y:S01]  /*14f0*/  UIMAD.WIDE.U32 UR12, UR6, UR8, URZ ;  /* 0x00000008060c72a5 */ /* 0x004fe2000f8e00ff */
[----:B------:R-:W-:Y:S01]  /*1500*/  UMOV UR4, UR17 ;  /* 0x0000001100047c82 */ /* 0x000fe20008000000 */
[----:B------:R-:W-:-:S03]  /*1510*/  UIADD3 UR45, UPT, UPT, -UR5, URZ, URZ ;  /* 0x000000ff052d7290 */ /* 0x000fc6000fffe1ff */
[----:B------:R-:W-:Y:S01]  /*1520*/  UMOV UR10, UR11 ;  /* 0x0000000b000a7c82 */ /* 0x000fe20008000000 */
[----:B------:R-:W-:Y:S02]  /*1530*/  USHF.R.U32.HI UR4, URZ, UR23, UR4 ;  /* 0x00000017ff047299 */ /* 0x000fe40008011604 */
[----:B------:R-:W-:Y:S01]  /*1540*/  @UP0 USHF.R.U32.HI UR7, URZ, UR23, UR10 ;  /* 0x00000017ff070299 */ /* 0x000fe2000801160a */
[----:B------:R-:W-:Y:S01]  /*1550*/  UMOV UR12, UR13 ;  /* 0x0000000d000c7c82 */ /* 0x000fe20008000000 */
[----:B------:R-:W-:Y:S02]  /*1560*/  USEL UR4, UR20, UR4, !UP0 ;  /* 0x0000000414047287 */ /* 0x000fe4000c000000 */
[----:B------:R-:W-:Y:S02]  /*1570*/  UIMAD.WIDE.U32 UR10, UR7, UR8, URZ ;  /* 0x00000008070a72a5 */ /* 0x000fe4000f8e00ff */
[----:B------:R-:W-:Y:S02]  /*1580*/  @UP2 USHF.R.U32.HI UR6, URZ, UR9, UR12 ;  /* 0x00000009ff062299 */ /* 0x000fe4000801160c */
[----:B------:R-:W-:-:S02]  /*1590*/  UIMAD.WIDE.U32 UR12, UR4, UR8, URZ ;  /* 0x00000008040c72a5 */ /* 0x000fc4000f8e00ff */
[----:B------:R-:W-:Y:S01]  /*15a0*/  UIMAD UR45, UR21, UR45, UR22 ;  /* 0x0000002d152d72a4 */ /* 0x000fe2000f8e0216 */
[----:B------:R-:W-:Y:S02]  /*15b0*/  UMOV UR10, UR11 ;  /* 0x0000000b000a7c82 */ /* 0x000fe40008000000 */
[----:B------:R-:W-:Y:S02]  /*15c0*/  @UP2 USHF.R.U32.HI UR7, URZ, UR9, UR10 ;  /* 0x00000009ff072299 */ /* 0x000fe4000801160a */
[----:B------:R-:W-:Y:S02]  /*15d0*/  UIMAD UR10, UR6, UR19, URZ ;  /* 0x00000013060a72a4 */ /* 0x000fe4000f8e02ff */
[----:B------:R-:W-:-:S04]  /*15e0*/  UIMAD UR7, UR7, UR19, URZ ;  /* 0x00000013070772a4 */ /* 0x000fc8000f8e02ff */
[----:B------:R-:W-:-:S03]  /*15f0*/  UISETP.GE.AND UP0, UPT, UR4, UR7, UPT ;  /* 0x000000070400728c */ /* 0x000fc6000bf06270 */
[----:B------:R-:W-:Y:S01]  /*1600*/  UMOV UR7, UR13 ;  /* 0x0000000d00077c82 */ /* 0x000fe20008000000 */
[----:B------:R-:W-:Y:S02]  /*1610*/  UISETP.GE.OR UP0, UPT, UR5, UR10, UP0 ;  /* 0x0000000a0500728c */ /* 0x000fe40008706670 */
[----:B------:R-:W-:Y:S02]  /*1620*/  UIMAD.WIDE.U32 UR10, UR5, UR8, URZ ;  /* 0x00000008050a72a5 */ /* 0x000fe4000f8e00ff */
[----:B------:R-:W-:Y:S02]  /*1630*/  USHF.R.U32.HI UR7, URZ, UR9, UR7 ;  /* 0x00000009ff077299 */ /* 0x000fe40008011607 */
[----:B------:R-:W-:Y:S02]  /*1640*/  UIADD3 UR10, UPT, UPT, -UR4, URZ, URZ ;  /* 0x000000ff040a7290 */ /* 0x000fe4000fffe1ff */
[----:B------:R-:W-:Y:S02]  /*1650*/  USEL UR7, UR4, UR7, !UP2 ;  /* 0x0000000704077287 */ /* 0x000fe4000d000000 */
[----:B------:R-:W-:Y:S01]  /*1660*/  UIMAD UR10, UR14, UR10, UR20 ;  /* 0x0000000a0e0a72a4 */ /* 0x000fe2000f8e0214 */
[----:B------:R-:W-:-:S02]  /*1670*/  @!UP0 UMOV UR8, UR11 ;  /* 0x0000000b00088c82 */ /* 0x000fc40008000000 */
[----:B------:R-:W-:Y:S02]  /*1680*/  @!UP0 USHF.R.U32.HI UR8, URZ, UR9, UR8 ;  /* 0x00000009ff088299 */ /* 0x000fe40008011608 */
[----:B------:R-:W-:Y:S02]  /*1690*/  UIADD3 UR9, UPT, UPT, -UR7, URZ, URZ ;  /* 0x000000ff07097290 */ /* 0x000fe4000fffe1ff */
[----:B------:R-:W-:Y:S02]  /*16a0*/  @!UP0 USEL UR8, UR5, UR8, !UP2 ;  /* 0x0000000805088287 */ /* 0x000fe4000d000000 */
[----:B------:R-:W-:Y:S02]  /*16b0*/  UIMAD UR9, UR19, UR9, UR4 ;  /* 0x00000009130972a4 */ /* 0x000fe4000f8e0204 */
[----:B------:R-:W-:Y:S02]  /*16c0*/  @!UP0 UIADD3 UR7, UPT, UPT, UR7, -UR8, URZ ;  /* 0x8000000807078290 */ /* 0x000fe4000fffe0ff */
[----:B------:R-:W-:-:S02]  /*16d0*/  @!UP0 UIMAD UR6, UR9, UR6, UR8 ;  /* 0x00000006090682a4 */ /* 0x000fc4000f8e0208 */
[----:B------:R-:W-:-:S04]  /*16e0*/  @!UP0 UIMAD UR4, UR7, UR19, UR5 ;  /* 0x00000013070482a4 */ /* 0x000fc8000f8e0205 */
[----:B------:R-:W-:Y:S01]  /*16f0*/  UIMAD UR20, UR4, UR14, UR10 ;  /* 0x0000000e041472a4 */ /* 0x000fe2000f8e020a */
[----:B------:R-:W-:Y:S02]  /*1700*/  @!UP0 UMOV UR5, UR6 ;  /* 0x0000000600058c82 */ /* 0x000fe40008000000 */
[----:B------:R-:W-:-:S12]  /*1710*/  UIMAD UR45, UR5, UR21, UR45 ;  /* 0x00000015052d72a4 */ /* 0x000fd8000f8e022d */
.L_x_18:
[----:B------:R-:W-:-:S09]  /*1720*/  UISETP.NE.AND UP0, UPT, UR24, 0x1, UPT ;  /* 0x000000011800788c */ /* 0x000fd2000bf05270 */
[----:B------:R-:W-:Y:S05]  /*1730*/  BRA.U UP0, `(.L_x_19) ;  /* 0x0000000100407547 */ /* 0x000fea000b800000 */
[----:B------:R-:W2:Y:S01]  /*1740*/  LDCU.128 UR8, c[0x0][0xb10] ;  /* 0x00016200ff0877ac */ /* 0x000ea20008000c00 */
[----:B------:R-:W3:Y:S01]  /*1750*/  LDCU UR12, c[0x0][0xb0c] ;  /* 0x00016180ff0c77ac */ /* 0x000ee20008000800 */
[----:B------:R-:W4:Y:S01]  /*1760*/  LDCU UR13, c[0x0][0xb20] ;  /* 0x00016400ff0d77ac */ /* 0x000f220008000800 */
[----:B--2---:R-:W-:Y:S02]  /*1770*/  UIMAD.WIDE.U32 UR4, UR45, UR8, URZ ;  /* 0x000000082d0472a5 */ /* 0x004fe4000f8e00ff */
[----:B------:R-:W-:Y:S02]  /*1780*/  UIMAD.WIDE.U32 UR6, UR20, UR11, URZ ;  /* 0x0000000b140672a5 */ /* 0x000fe4000f8e00ff */
[----:B---3--:R-:W-:Y:S02]  /*1790*/  UISETP.NE.AND UP0, UPT, UR12, 0x1, UPT ;  /* 0x000000010c00788c */ /* 0x008fe4000bf05270 */
[----:B------:R-:W-:-:S03]  /*17a0*/  USHF.R.U32.HI UR5, URZ, UR9, UR5 ;  /* 0x00000009ff057299 */ /* 0x000fc60008011605 */
[----:B------:R-:W-:Y:S01]  /*17b0*/  UMOV UR4, UR7 ;  /* 0x0000000700047c82 */ /* 0x000fe20008000000 */
[----:B------:R-:W-:Y:S02]  /*17c0*/  USEL UR5, UR45, UR5, !UP0 ;  /* 0x000000052d057287 */ /* 0x000fe4000c000000 */
[----:B------:R-:W-:Y:S02]  /*17d0*/  UISETP.NE.AND UP0, UPT, UR10, 0x1, UPT ;  /* 0x000000010a00788c */ /* 0x000fe4000bf05270 */
[----:B----4-:R-:W-:-:S04]  /*17e0*/  USHF.R.U32.HI UR4, URZ, UR13, UR4 ;  /* 0x0000000dff047299 */ /* 0x010fc80008011604 */
[----:B------:R-:W-:-:S04]  /*17f0*/  USEL UR4, UR20, UR4, !UP0 ;  /* 0x0000000414047287 */ /* 0x000fc8000c000000 */
[----:B------:R-:W-:Y:S02]  /*1800*/  UIADD3 UR6, UPT, UPT, -UR4, UR5, URZ ;  /* 0x0000000504067290 */ /* 0x000fe4000fffe1ff */
[----:B------:R-:W-:Y:S02]  /*1810*/  UIADD3 UR4, UPT, UPT, UR4, -UR5, URZ ;  /* 0x8000000504047290 */ /* 0x000fe4000fffe0ff */
[----:B------:R-:W-:Y:S02]  /*1820*/  UIMAD UR20, UR6, UR10, UR20 ;  /* 0x0000000a061472a4 */ /* 0x000fe4000f8e0214 */
[----:B------:R-:W-:-:S12]  /*1830*/  UIMAD UR45, UR4, UR12, UR45 ;  /* 0x0000000c042d72a4 */ /* 0x000fd8000f8e022d */
.L_x_19:
[----:B------:R-:W-:Y:S05]  /*1840*/  BRA.U !UP6, `(.L_x_20) ;  /* 0x000000010e0c7547 */ /* 0x000fea000b800000 */
[----:B------:R-:W-:Y:S01]  /*1850*/  UCGABAR_WAIT ;  /* 0x0000000000007dc7 */ /* 0x000fe20008000000 */
[----:B------:R-:W-:Y:S01]  /*1860*/  CCTL.IVALL ;  /* 0x00000000ff00798f */ /* 0x000fe20002000000 */
[----:B------:R-:W-:Y:S05]  /*1870*/  BRA `(.L_x_21) ;  /* 0x0000000000047947 */ /* 0x000fea0003800000 */
.L_x_20:
[----:B------:R-:W-:Y:S06]  /*1880*/  BAR.SYNC.DEFER_BLOCKING 0x0 ;  /* 0x0000000000007b1d */ /* 0x000fec0000010000 */
.L_x_21:
[----:B------:R-:W-:Y:S05]  /*1890*/  BRA.U UP5, `(.L_x_22) ;  /* 0x0000002505447547 */ /* 0x000fea000b800000 */
[----:B------:R-:W2:Y:S01]  /*18a0*/  LDCU UR5, c[0x0][0x388] ;  /* 0x00007100ff0577ac */ /* 0x000ea20008000800 */
[----:B------:R-:W-:Y:S01]  /*18b0*/  PLOP3.LUT P1, PT, PT, PT, UP3, 0x80, 0x8 ;  /* 0x000000000008781c */ /* 0x000fe20003f2f038 */
[----:B------:R-:W-:Y:S01]  /*18c0*/  IMAD.MOV.U32 R2, RZ, RZ, RZ ;  /* 0x000000ffff027224 */ /* 0x000fe200078e00ff */
[----:B------:R-:W-:Y:S01]  /*18d0*/  ISETP.EQ.OR P2, PT, R3, RZ, P3 ;  /* 0x000000ff0300720c */ /* 0x000fe20001f42670 */
[----:B------:R-:W3:Y:S01]  /*18e0*/  LDCU UR6, c[0x0][0x38c] ;  /* 0x00007180ff0677ac */ /* 0x000ee20008000800 */
[----:B------:R-:W-:Y:S01]  /*18f0*/  PLOP3.LUT P1, PT, P1, PT, PT, 0x8, 0x80 ;  /* 0x000000000080781c */ /* 0x000fe20000f2e170 */
[----:B------:R-:W4:Y:S01]  /*1900*/  LDCU UR50, c[0x0][0x390] ;  /* 0x00007200ff3277ac */ /* 0x000f220008000800 */
[----:B------:R-:W-:Y:S02]  /*1910*/  USHF.L.U32 UR49, UR22, 0x6, URZ ;  /* 0x0000000616317899 */ /* 0x000fe400080006ff */
[----:B------:R-:W-:Y:S01]  /*1920*/  UISETP.NE.AND UP1, UPT, UR18, URZ, UPT ;  /* 0x000000ff1200728c */ /* 0x000fe2000bf25270 */
[----:B-1----:R-:W1:Y:S01]  /*1930*/  LDCU UR48, c[0x0][0x370] ;  /* 0x00006e00ff3077ac */ /* 0x002e620008000800 */
[----:B--2---:R-:W-:Y:S01]  /*1940*/  UIADD3 UR5, UPT, UPT, UR5, 0x1f, URZ ;  /* 0x0000001f05057890 */ /* 0x004fe2000fffe0ff */
[----:B------:R-:W2:Y:S03]  /*1950*/  LDCU.64 UR36, c[0x0][0x348] ;  /* 0x00006900ff2477ac */ /* 0x000ea60008000a00 */
[----:B------:R-:W-:-:S02]  /*1960*/  USHF.R.S32.HI UR4, URZ, 0x1f, UR5 ;  /* 0x0000001fff047899 */ /* 0x000fc40008011405 */
[----:B------:R-:W-:Y:S02]  /*1970*/  ULOP3.LUT UR49, UR49, 0x40, URZ, 0xc0, !UPT ;  /* 0x0000004031317892 */ /* 0x000fe4000f8ec0ff */
[----:B------:R-:W-:Y:S01]  /*1980*/  ULEA.HI UR4, UR4, UR5, URZ, 0x5 ;  /* 0x0000000504047291 */ /* 0x000fe2000f8f28ff */
[----:B------:R-:W1:Y:S03]  /*1990*/  LDCU UR47, c[0x0][0x374] ;  /* 0x00006e80ff2f77ac */ /* 0x000e660008000800 */
[----:B------:R-:W-:Y:S02]  /*19a0*/  USHF.R.S32.HI UR4, URZ, 0x5, UR4 ;  /* 0x00000005ff047899 */ /* 0x000fe40008011404 */
[----:B------:R-:W-:Y:S02]  /*19b0*/  USEL UR33, UR67, 0x2, UP1 ;  /* 0x0000000243217887 */ /* 0x000fe40008800000 */
[----:B---3--:R-:W-:Y:S01]  /*19c0*/  UIMAD UR4, UR4, UR6, URZ ;  /* 0x00000006040472a4 */ /* 0x008fe2000f8e02ff */
[----:B------:R-:W-:Y:S01]  /*19d0*/  UMOV UR23, 0x1 ;  /* 0x0000000100177882 */ /* 0x000fe20000000000 */
[----:B------:R-:W-:-:S02]  /*19e0*/  UMOV UR25, URZ ;  /* 0x000000ff00197c82 */ /* 0x000fc40008000000 */
[----:B----4-:R-:W-:Y:S01]  /*19f0*/  UIMAD UR50, UR4, UR50, URZ ;  /* 0x00000032043272a4 */ /* 0x010fe2000f8e02ff */
[----:B------:R-:W-:Y:S01]  /*1a00*/  UMOV UR30, URZ ;  /* 0x000000ff001e7c82 */ /* 0x000fe20008000000 */
[----:B------:R-:W-:Y:S02]  /*1a10*/  UMOV UR34, URZ ;  /* 0x000000ff00227c82 */ /* 0x000fe40008000000 */
[----:B------:R-:W-:Y:S02]  /*1a20*/  UISETP.NE.AND UP2, UPT, UR50, URZ, UPT ;  /* 0x000000ff3200728c */ /* 0x000fe4000bf45270 */
[----:B------:R-:W-:-:S04]  /*1a30*/  UISETP.LT.U32.AND UP0, UPT, UR50, 0x1a, UPT ;  /* 0x0000001a3200788c */ /* 0x000fc8000bf01070 */
[----:B------:R-:W-:-:S04]  /*1a40*/  USEL UR4, UR50, 0x1a, UP0 ;  /* 0x0000001a32047887 */ /* 0x000fc80008000000 */
[----:B------:R-:W-:Y:S02]  /*1a50*/  UIADD3 UR5, UPT, UPT, UR4, -0x1, URZ ;  /* 0xffffffff04057890 */ /* 0x000fe4000fffe0ff */
[----:B------:R-:W-:Y:S02]  /*1a60*/  @!UP2 UIADD3 UR5, UPT, UPT, UR4, URZ, URZ ;  /* 0x000000ff0405a290 */ /* 0x000fe4000fffe0ff */
[----:B------:R-:W-:Y:S02]  /*1a70*/  UIADD3 UR46, UPT, UPT, UR50, -UR4, URZ ;  /* 0x80000004322e7290 */ /* 0x000fe4000fffe0ff */
[----:B-12---:R-:W-:-:S12]  /*1a80*/  UIADD3 UR51, UPT, UPT, UR5, 0x1, URZ ;  /* 0x0000000105337890 */ /* 0x006fd8000fffe0ff */
.L_x_40:
[----:B------:R-:W1:Y:S01]  /*1a90*/  S2UR UR31, SR_CgaCtaId ;  /* 0x00000000001f79c3 */ /* 0x000e620000008800 */
[----:B------:R-:W-:Y:S01]  /*1aa0*/  UMOV UR4, 0x400 ;  /* 0x0000040000047882 */ /* 0x000fe20000000000 */
[----:B------:R-:W-:Y:S01]  /*1ab0*/  MOV R0, UR23 ;  /* 0x0000001700007c02 */ /* 0x000fe20008000f00 */
[----:B------:R-:W-:Y:S02]  /*1ac0*/  UISETP.NE.AND UP0, UPT, UR50, URZ, UPT ;  /* 0x000000ff3200728c */ /* 0x000fe4000bf05270 */
[----:B------:R-:W-:Y:S01]  /*1ad0*/  ULEA UR10, UR20, UR49, 0x7 ;  /* 0x00000031140a7291 */ /* 0x000fe2000f8e38ff */
[----:B------:R-:W-:Y:S01]  /*1ae0*/  SHF.L.U32 R0, R0, 0x1f, RZ ;  /* 0x0000001f00007819 */ /* 0x000fe200000006ff */
[----:B------:R-:W-:Y:S01]  /*1af0*/  UMOV UR24, URZ ;  /* 0x000000ff00187c82 */ /* 0x000fe20008000000 */
[----:B------:R-:W-:Y:S01]  /*1b00*/  UMOV UR13, URZ ;  /* 0x000000ff000d7c82 */ /* 0x000fe20008000000 */
[----:B------:R-:W-:Y:S01]  /*1b10*/  UMOV UR12, URZ ;  /* 0x000000ff000c7c82 */ /* 0x000fe20008000000 */
[----:B-1----:R-:W-:-:S04]  /*1b20*/  ULEA UR31, UR31, UR4, 0x18 ;  /* 0x000000041f1f7291 */ /* 0x002fc8000f8ec0ff */
[----:B------:R-:W-:-:S09]  /*1b30*/  ULEA UR4, UR25, UR31, 0x3 ;  /* 0x0000001f19047291 */ /* 0x000fd2000f8e18ff */
[----:B------:R1:W2:Y:S01]  /*1b40*/  SYNCS.PHASECHK.TRANS64.TRYWAIT P0, [UR4+0xd0], R0 ;  /* 0x0000d000ff0075a7 */ /* 0x0002a20008001104 */
[----:B------:R-:W-:-:S04]  /*1b50*/  ULEA.HI UR4, UR45, UR45, URZ, 0x1 ;  /* 0x0000002d2d047291 */ /* 0x000fc8000f8f08ff */
[----:B------:R-:W-:-:S04]  /*1b60*/  USHF.L.U32 UR4, UR4, 0x6, URZ ;  /* 0x0000000604047899 */ /* 0x000fc800080006ff */
[----:B------:R-:W-:Y:S01]  /*1b70*/  ULOP3.LUT UR35, UR49, 0xffffff80, UR4, 0xf8, !UPT ;  /* 0xffffff8031237892 */ /* 0x000fe2000f8ef804 */
[----:B------:R-:W-:Y:S11]  /*1b80*/  BRA.U !UP0, `(.L_x_23) ;  /* 0x00000005085c7547 */ /* 0x000ff6000b800000 */
[----:B------:R-:W3:Y:S01]  /*1b90*/  LDCU.128 UR16, c[0x0][0x480] ;  /* 0x00009000ff1077ac */ /* 0x000ee20008000c00 */
[----:B------:R-:W4:Y:S01]  /*1ba0*/  LDCU.64 UR20, c[0x0][0x490] ;  /* 0x00009200ff1477ac */ /* 0x000f220008000a00 */
[----:B------:R-:W1:Y:S01]  /*1bb0*/  LDCU.64 UR12, c[0x0][0x4b0] ;  /* 0x00009600ff0c77ac */ /* 0x000e620008000a00 */
[----:B------:R-:W1:Y:S01]  /*1bc0*/  LDCU.64 UR8, c[0x0][0x4d0] ;  /* 0x00009a00ff0877ac */ /* 0x000e620008000a00 */
[----:B------:R-:W1:Y:S01]  /*1bd0*/  LDCU UR43, c[0x0][0x390] ;  /* 0x00007200ff2b77ac */ /* 0x000e620008000800 */
[----:B---3--:R-:W-:Y:S02]  /*1be0*/  UIMAD.WIDE.U32 UR4, UR35, UR17, URZ ;  /* 0x00000011230472a5 */ /* 0x008fe4000f8e00ff */
[----:B------:R-:W-:Y:S01]  /*1bf0*/  UISETP.NE.AND UP0, UPT, UR16, 0x1, UPT ;  /* 0x000000011000788c */ /* 0x000fe2000bf05270 */
[----:B------:R-:W3:Y:S04]  /*1c00*/  LDCU UR44, c[0x0][0x38c] ;  /* 0x00007180ff2c77ac */ /* 0x000ee80008000800 */
[----:B------:R-:W-:Y:S01]  /*1c10*/  UMOV UR4, UR5 ;  /* 0x0000000500047c82 */ /* 0x000fe20008000000 */
[----:B------:R-:W1:Y:S01]  /*1c20*/  LDCU.64 UR14, c[0x0][0x4b8] ;  /* 0x00009700ff0e77ac */ /* 0x000e620008000a00 */
[----:B------:R-:W-:-:S02]  /*1c30*/  USHF.R.U32.HI UR6, URZ, UR18, UR4 ;  /* 0x00000012ff067299 */ /* 0x000fc40008011604 */
[----:B------:R-:W-:Y:S02]  /*1c40*/  UIADD3 UR34, UPT, UPT, UR51, UR30, URZ ;  /* 0x0000001e33227290 */ /* 0x000fe4000fffe0ff */
[----:B------:R-:W-:Y:S02]  /*1c50*/  USEL UR6, UR35, UR6, !UP0 ;  /* 0x0000000623067287 */ /* 0x000fe4000c000000 */
[----:B------:R-:W-:Y:S02]  /*1c60*/  UISETP.NE.AND UP0, UPT, UR19, 0x1, UPT ;  /* 0x000000011300788c */ /* 0x000fe4000bf05270 */
[----:B----4-:R-:W-:Y:S02]  /*1c70*/  UIMAD.WIDE.U32 UR4, UR6, UR20, URZ ;  /* 0x00000014060472a5 */ /* 0x010fe4000f8e00ff */
[----:B------:R-:W-:Y:S01]  /*1c80*/  UIADD3 UR7, UPT, UPT, -UR6, URZ, URZ ;  /* 0x000000ff06077290 */ /* 0x000fe2000fffe1ff */
[----:B------:R-:W-:-:S03]  /*1c90*/  UMOV UR24, URZ ;  /* 0x000000ff00187c82 */ /* 0x000fc60008000000 */
[----:B------:R-:W-:Y:S01]  /*1ca0*/  UIMAD UR7, UR16, UR7, UR35 ;  /* 0x00000007100772a4 */ /* 0x000fe2000f8e0223 */
[----:B------:R-:W-:Y:S02]  /*1cb0*/  UMOV UR4, UR5 ;  /* 0x0000000500047c82 */ /* 0x000fe40008000000 */
[----:B------:R-:W-:Y:S02]  /*1cc0*/  USHF.R.U32.HI UR21, URZ, UR21, UR4 ;  /* 0x00000015ff157299 */ /* 0x000fe40008011604 */
[----:B------:R-:W4:Y:S02]  /*1cd0*/  LDCU.64 UR4, c[0x0][0x4d8] ;  /* 0x00009b00ff0477ac */ /* 0x000f240008000a00 */
[----:B------:R-:W-:-:S04]  /*1ce0*/  USEL UR21, UR6, UR21, !UP0 ;  /* 0x0000001506157287 */ /* 0x000fc8000c000000 */
[----:B------:R-:W-:-:S04]  /*1cf0*/  UIADD3 UR20, UPT, UPT, -UR21, URZ, URZ ;  /* 0x000000ff15147290 */ /* 0x000fc8000fffe1ff */
[----:B------:R-:W-:Y:S02]  /*1d00*/  UIMAD UR20, UR19, UR20, UR6 ;  /* 0x00000014131472a4 */ /* 0x000fe4000f8e0206 */
[----:B-1----:R-:W-:Y:S02]  /*1d10*/  UIMAD UR19, UR7, UR12, UR8 ;  /* 0x0000000c071372a4 */ /* 0x002fe4000f8e0208 */
[----:B------:R-:W-:Y:S01]  /*1d20*/  UIMAD UR20, UR20, UR13, UR9 ;  /* 0x0000000d141472a4 */ /* 0x000fe2000f8e0209 */
[----:B------:R-:W-:Y:S01]  /*1d30*/  UMOV UR6, UR25 ;  /* 0x0000001900067c82 */ /* 0x000fe20008000000 */
[----:B------:R-:W-:Y:S01]  /*1d40*/  UMOV UR12, URZ ;  /* 0x000000ff000c7c82 */ /* 0x000fe20008000000 */
[----:B---3--:R-:W-:-:S09]  /*1d50*/  UMOV UR13, URZ ;  /* 0x000000ff000d7c82 */ /* 0x008fd20008000000 */
.L_x_29:
[----:B------:R-:W-:Y:S01]  /*1d60*/  @!P3 MOV R3, 0x4000 ;  /* 0x000040000003b802 */ /* 0x000fe20000000f00 */
[----:B------:R-:W-:Y:S01]  /*1d70*/  ULEA UR17, UR6, UR31, 0x3 ;  /* 0x0000001f06117291 */ /* 0x000fe2000f8e18ff */
[----:B-12---:R-:W-:Y:S11]  /*1d80*/  @P0 BRA `(.L_x_24) ;  /* 0x0000000000100947 */ /* 0x006ff60003800000 */
[----:B------:R-:W-:Y:S04]  /*1d90*/  MOV R4, UR23 ;  /* 0x0000001700047c02 */ /* 0x000fe80008000f00 */
[----:B------:R-:W-:Y:S04]  /*1da0*/  SHF.L.U32 R4, R4, 0x1f, RZ ;  /* 0x0000001f04047819 */ /* 0x000fe800000006ff */
[----:B------:R-:W1:Y:S02]  /*1db0*/  SYNCS.PHASECHK.TRANS64.TRYWAIT P0, [UR17+0xd0], R4 ;  /* 0x0000d004ff0075a7 */ /* 0x000e640008001111 */
[----:B-1----:R-:W-:Y:S05]  /*1dc0*/  @!P0 BRA `(.L_x_25) ;  /* 0x0000008000788947 */ /* 0x002fea0003800000 */
.L_x_24:
[----:B------:R2:W-:Y:S01]  /*1dd0*/  @!P3 SYNCS.ARRIVE.TRANS64 RZ, [UR17], R3 ;  /* 0x00000003ffffb9a7 */ /* 0x0005e20008000011 */
[----:B------:R-:W-:Y:S04]  /*1de0*/  ULOP3.LUT UR7, UR33, 0x2, URZ, 0xfc, !UPT ;  /* 0x0000000221077892 */ /* 0x000fe8000f8efcff */
[----:B------:R-:W-:Y:S09]  /*1df0*/  UISETP.NE.AND UP0, UPT, UR7, 0x2, UPT ;  /* 0x000000020700788c */ /* 0x000ff2000bf05270 */
[----:B------:R-:W-:Y:S05]  /*1e00*/  BRA.U UP0, `(.L_x_26) ;  /* 0x0000000100047547 */ /* 0x000fea000b800000 */
[----:B----4-:R-:W-:Y:S05]  /*1e10*/  BPT.TRAP 0x1 ;  /* 0x000000040000795c */ /* 0x010fea0000300000 */
.L_x_26:
[----:B------:R-:W-:Y:S04]  /*1e20*/  BSSY.RECONVERGENT B0, `(.L_x_27) ;  /* 0x0000003000007945 */ /* 0x000fe80003800200 */
[----:B------:R-:W-:Y:S05]  /*1e30*/  @P2 BRA `(.L_x_28) ;  /* 0x0000000000042947 */ /* 0x000fea0003800000 */
[----:B----4-:R-:W-:Y:S05]  /*1e40*/  BPT.TRAP 0x1 ;  /* 0x000000040000795c */ /* 0x010fea0000300000 */
.L_x_28:
[----:B----4-:R-:W-:Y:S05]  /*1e50*/  BSYNC.RECONVERGENT B0 ;  /* 0x0000000000007941 */ /* 0x010fea0003800200 */
.L_x_27:
[----:B------:R-:W-:Y:S02]  /*1e60*/  UIADD3 UR7, UPT, UPT, UR6, 0x1, URZ ;  /* 0x0000000106077890 */ /* 0x000fe4000fffe0ff */
[----:B------:R-:W-:Y:S02]  /*1e70*/  UIADD3 UR28, UP1, UPT, UR36, 0x80, URZ ;  /* 0x00000080241c7890 */ /* 0x000fe4000ff3e0ff */
[----:B------:R-:W-:Y:S02]  /*1e80*/  UISETP.NE.AND UP0, UPT, UR7, 0x1a, UPT ;  /* 0x0000001a0700788c */ /* 0x000fe4000bf05270 */
[----:B------:R-:W-:Y:S02]  /*1e90*/  ULOP3.LUT UR17, UR17, 0xfefffff8, URZ, 0xc0, !UPT ;  /* 0xfefffff811117892 */ /* 0x000fe4000f8ec0ff */
[----:B------:R-:W-:Y:S02]  /*1ea0*/  USEL UR8, URZ, 0x1, UP0 ;  /* 0x00000001ff087887 */ /* 0x000fe40008000000 */
[----:B------:R-:W-:Y:S02]  /*1eb0*/  USEL UR25, UR7, URZ, UP0 ;  /* 0x000000ff07197287 */ /* 0x000fe40008000000 */
[----:B------:R-:W-:Y:S02]  /*1ec0*/  ULOP3.LUT UR23, UR23, UR8, URZ, 0x3c, !UPT ;  /* 0x0000000817177292 */ /* 0x000fe4000f8e3cff */
[----:B------:R-:W-:Y:S02]  /*1ed0*/  ULEA UR7, UR25, UR31, 0x3 ;  /* 0x0000001f19077291 */ /* 0x000fe4000f8e18ff */
[----:B------:R-:W-:Y:S02]  /*1ee0*/  ULEA UR8, UR6, UR31, 0xc ;  /* 0x0000001f06087291 */ /* 0x000fe4000f8e60ff */
[----:B------:R-:W-:Y:S01]  /*1ef0*/  USHF.L.U32 UR18, UR24, 0x5, URZ ;  /* 0x0000000518127899 */ /* 0x000fe200080006ff */
[----:B-1----:R-:W-:Y:S01]  /*1f00*/  MOV R0, UR23 ;  /* 0x0000001700007c02 */ /* 0x002fe20008000f00 */
[----:B------:R-:W-:Y:S02]  /*1f10*/  UIADD3.X UR29, UPT, UPT, URZ, UR37, URZ, UP1, !UPT ;  /* 0x00000025ff1d7290 */ /* 0x000fe40008ffe4ff */
[----:B------:R-:W-:Y:S01]  /*1f20*/  UIADD3 UR16, UPT, UPT, UR8, 0x4400, URZ ;  /* 0x0000440008107890 */ /* 0x000fe2000fffe0ff */
[----:B------:R-:W-:Y:S01]  /*1f30*/  SHF.L.U32 R0, R0, 0x1f, RZ ;  /* 0x0000001f00007819 */ /* 0x000fe200000006ff */
[----:B------:R-:W-:Y:S02]  /*1f40*/  UIADD3 UR26, UP0, UPT, UR36, 0x180, URZ ;  /* 0x00000180241a7890 */ /* 0x000fe4000ff1e0ff */
[----:B------:R-:W-:Y:S01]  /*1f50*/  UIADD3 UR8, UPT, UPT, UR8, 0x1e400, URZ ;  /* 0x0001e40008087890 */ /* 0x000fe2000fffe0ff */
[----:B------:R3:W1:Y:S01]  /*1f60*/  SYNCS.PHASECHK.TRANS64.TRYWAIT P0, [UR7+0xd0], R0 ;  /* 0x0000d000ff0075a7 */ /* 0x0006620008001107 */
[----:B------:R-:W-:Y:S02]  /*1f70*/  UIMAD UR7, UR12, UR14, UR4 ;  /* 0x0000000e0c0772a4 */ /* 0x000fe4000f8e0204 */
[----:B------:R-:W-:Y:S02]  /*1f80*/  UIMAD UR6, UR13, UR15, UR5 ;  /* 0x0000000f0d0672a4 */ /* 0x000fe4000f8e0205 */
[----:B------:R-:W-:Y:S02]  /*1f90*/  UIADD3.X UR27, UPT, UPT, URZ, UR37, URZ, UP0, !UPT ;  /* 0x00000025ff1b7290 */ /* 0x000fe400087fe4ff */
[----:B------:R-:W-:Y:S02]  /*1fa0*/  UPRMT UR6, UR7, 0x40, UR6 ;  /* 0x0000004007067896 */ /* 0x000fe40008000006 */
[----:B------:R-:W-:Y:S02]  /*1fb0*/  UIADD3 UR32, UPT, UPT, UR12, 0x1, URZ ;  /* 0x000000010c207890 */ /* 0x000fe4000fffe0ff */
[----:B------:R-:W-:Y:S02]  /*1fc0*/  UPRMT UR6, UR6, 0x5410, URZ ;  /* 0x0000541006067896 */ /* 0x000fe400080000ff */
[----:B------:R-:W-:Y:S02]  /*1fd0*/  UISETP.NE.AND UP2, UPT, UR32, UR44, UPT ;  /* 0x0000002c2000728c */ /* 0x000fe4000bf45270 */
[----:B------:R-:W-:Y:S02]  /*1fe0*/  UIADD3 UR22, UPT, UPT, UR13, 0x1, URZ ;  /* 0x000000010d167890 */ /* 0x000fe4000fffe0ff */
[----:B------:R-:W-:Y:S02]  /*1ff0*/  UIADD3 UR30, UPT, UPT, UR30, 0x1, URZ ;  /* 0x000000011e1e7890 */ /* 0x000fe4000fffe0ff */
[----:B------:R-:W-:Y:S01]  /*2000*/  UIADD3 UR7, UPT, UPT, UR24, 0x1, URZ ;  /* 0x0000000118077890 */ /* 0x000fe2000fffe0ff */
[----:B------:R-:W-:Y:S01]  /*2010*/  UMOV UR40, 0x0 ;  /* 0x0000000000287882 */ /* 0x000fe20000000000 */
[----:B------:R-:W-:Y:S01]  /*2020*/  UMOV UR41, 0x10000000 ;  /* 0x1000000000297882 */ /* 0x000fe20000000000 */
[----:B------:R-:W-:Y:S01]  /*2030*/  UMOV UR9, UR17 ;  /* 0x0000001100097c82 */ /* 0x000fe20008000000 */
[----:B------:R4:W-:Y:S01]  /*2040*/  UTMALDG.4D.IM2COL.2CTA [UR16], [UR28], UR6, desc[UR40] ;  /* 0x000028101c0073b4 */ /* 0x0009e20008259006 */
[----:B------:R-:W-:Y:S01]  /*2050*/  @UP2 UIADD3 UR22, UPT, UPT, UR13, URZ, URZ ;  /* 0x000000ff0d162290 */ /* 0x000fe2000fffe0ff */
[----:B------:R-:W-:Y:S03]  /*2060*/  UMOV UR11, UR18 ;  /* 0x00000012000b7c82 */ /* 0x000fe60008000000 */
[----:B------:R-:W-:Y:S01]  /*2070*/  UISETP.NE.AND UP0, UPT, UR22, UR43, UPT ;  /* 0x0000002b1600728c */ /* 0x000fe2000bf05270 */
[----:B------:R2:W-:Y:S10]  /*2080*/  UTMALDG.4D.2CTA [UR8], [UR26], desc[UR40] ;  /* 0x000028081a0075b4 */ /* 0x0005f40008219000 */
[----:B------:R-:W-:Y:S07]  /*2090*/  @UP0 UIADD3 UR7, UPT, UPT, UR24, URZ, URZ ;  /* 0x000000ff18070290 */ /* 0x000fee000fffe0ff */
[----:B------:R-:W-:Y:S01]  /*20a0*/  UMOV UR24, UR7 ;  /* 0x0000000700187c82 */ /* 0x000fe20008000000 */
[----:B----4-:R-:W-:Y:S01]  /*20b0*/  UMOV UR6, UR25 ;  /* 0x0000001900067c82 */ /* 0x010fe20008000000 */
[----:B--2---:R-:W-:Y:S02]  /*20c0*/  USEL UR13, UR22, URZ, UP0 ;  /* 0x000000ff160d7287 */ /* 0x004fe40008000000 */
[----:B------:R-:W-:Y:S02]  /*20d0*/  UISETP.NE.AND UP0, UPT, UR30, UR34, UPT ;  /* 0x000000221e00728c */ /* 0x000fe4000bf05270 */
[----:B------:R-:W-:Y:S07]  /*20e0*/  USEL UR12, UR32, URZ, UP2 ;  /* 0x000000ff200c7287 */ /* 0x000fee0009000000 */
[----:B---3--:R-:W-:Y:S05]  /*20f0*/  BRA.U UP0, `(.L_x_29) ;  /* 0xfffffffd00187547 */ /* 0x008fea000b83ffff */
.L_x_23:
[----:B------:R-:W-:Y:S01]  /*2100*/  ULEA UR4, UR25, UR31, 0x3 ;  /* 0x0000001f19047291 */ /* 0x000fe2000f8e18ff */
[----:B-1----:R-:W-:Y:S01]  /*2110*/  MOV R0, UR23 ;  /* 0x0000001700007c02 */ /* 0x002fe20008000f00 */
[----:B------:R-:W-:Y:S01]  /*2120*/  @!P1 SYNCS.ARRIVE.TRANS64.A1T0 RZ, [UR31+0x1e8], RZ ;  /* 0x0001e8ffffff99a7 */ /* 0x000fe2000810001f */
[----:B------:R-:W-:Y:S02]  /*2130*/  UISETP.GE.AND UP0, UPT, UR46, 0x1, UPT ;  /* 0x000000012e00788c */ /* 0x000fe4000bf06270 */
[----:B------:R-:W-:-:S04]  /*2140*/  SHF.L.U32 R0, R0, 0x1f, RZ ;  /* 0x0000001f00007819 */ /* 0x000fc800000006ff */
[----:B--2---:R1:W2:Y:S03]  /*2150*/  SYNCS.PHASECHK.TRANS64.TRYWAIT P0, [UR4+0xd0], R0 ;  /* 0x0000d000ff0075a7 */ /* 0x0042a60008001104 */
[----:B------:R-:W-:Y:S05]  /*2160*/  BRA.U !UP0, `(.L_x_30) ;  /* 0x0000000508587547 */ /* 0x000fea000b800000 */
        /* <DEDUP_REMOVED lines=16> */
[----:B------:R-:W-:-:S03]  /*2270*/  UMOV UR32, UR46 ;  /* 0x0000002e00207c82 */ /* 0x000fc60008000000 */
        /* <DEDUP_REMOVED lines=9> */
[----:B---3--:R-:W-:-:S11]  /*2310*/  UMOV UR6, UR25 ;  /* 0x0000001900067c82 */ /* 0x008fd60008000000 */
.L_x_36:
[----:B------:R-:W-:Y:S01]  /*2320*/  @!P3 MOV R3, 0x4000 ;  /* 0x000040000003b802 */ /* 0x000fe20000000f00 */
[----:B------:R-:W-:Y:S01]  /*2330*/  ULEA UR17, UR6, UR31, 0x3 ;  /* 0x0000001f06117291 */ /* 0x000fe2000f8e18ff */
[----:B-12---:R-:W-:Y:S11]  /*2340*/  @P0 BRA `(.L_x_31) ;  /* 0x0000000000100947 */ /* 0x006ff60003800000 */
[----:B------:R-:W-:Y:S04]  /*2350*/  MOV R4, UR23 ;  /* 0x0000001700047c02 */ /* 0x000fe80008000f00 */
[----:B------:R-:W-:Y:S04]  /*2360*/  SHF.L.U32 R4, R4, 0x1f, RZ ;  /* 0x0000001f04047819 */ /* 0x000fe800000006ff */
[----:B------:R-:W1:Y:S02]  /*2370*/  SYNCS.PHASECHK.TRANS64.TRYWAIT P0, [UR17+0xd0], R4 ;  /* 0x0000d004ff0075a7 */ /* 0x000e640008001111 */
[----:B-1----:R-:W-:Y:S05]  /*2380*/  @!P0 BRA `(.L_x_32) ;  /* 0x0000007c00208947 */ /* 0x002fea0003800000 */
.L_x_31:
[----:B------:R2:W-:Y:S01]  /*2390*/  @!P3 SYNCS.ARRIVE.TRANS64 RZ, [UR17], R3 ;  /* 0x00000003ffffb9a7 */ /* 0x0005e20008000011 */
[----:B------:R-:W-:Y:S04]  /*23a0*/  ULOP3.LUT UR7, UR33, 0x2, URZ, 0xfc, !UPT ;  /* 0x0000000221077892 */ /* 0x000fe8000f8efcff */
[----:B------:R-:W-:Y:S09]  /*23b0*/  UISETP.NE.AND UP0, UPT, UR7, 0x2, UPT ;  /* 0x000000020700788c */ /* 0x000ff2000bf05270 */
[----:B------:R-:W-:Y:S05]  /*23c0*/  BRA.U UP0, `(.L_x_33) ;  /* 0x0000000100047547 */ /* 0x000fea000b800000 */
[----:B----4-:R-:W-:Y:S05]  /*23d0*/  BPT.TRAP 0x1 ;  /* 0x000000040000795c */ /* 0x010fea0000300000 */
.L_x_33:
[----:B------:R-:W-:Y:S04]  /*23e0*/  BSSY.RECONVERGENT B0, `(.L_x_34) ;  /* 0x0000003000007945 */ /* 0x000fe80003800200 */
[----:B------:R-:W-:Y:S05]  /*23f0*/  @P2 BRA `(.L_x_35) ;  /* 0x0000000000042947 */ /* 0x000fea0003800000 */
[----:B----4-:R-:W-:Y:S05]  /*2400*/  BPT.TRAP 0x1 ;  /* 0x000000040000795c */ /* 0x010fea0000300000 */
.L_x_35:
[----:B----4-:R-:W-:Y:S05]  /*2410*/  BSYNC.RECONVERGENT B0 ;  /* 0x0000000000007941 */ /* 0x010fea0003800200 */
.L_x_34:
        /* <DEDUP_REMOVED lines=25> */
[----:B------:R-:W-:Y:S01]  /*25b0*/  UIADD3 UR7, UPT, UPT, UR24, 0x1, URZ ;  /* 0x0000000118077890 */ /* 0x000fe2000fffe0ff */
[----:B------:R-:W-:Y:S01]  /*25c0*/  UMOV UR40, 0x0 ;  /* 0x0000000000287882 */ /* 0x000fe20000000000 */
[----:B------:R-:W-:Y:S01]  /*25d0*/  UMOV UR41, 0x10000000 ;  /* 0x1000000000297882 */ /* 0x000fe20000000000 */
[----:B------:R-:W-:Y:S01]  /*25e0*/  UMOV UR9, UR17 ;  /* 0x0000001100097c82 */ /* 0x000fe20008000000 */
[----:B------:R4:W-:Y:S01]  /*25f0*/  UTMALDG.4D.IM2COL.2CTA [UR16], [UR28], UR6, desc[UR40] ;  /* 0x000028101c0073b4 */ /* 0x0009e20008259006 */
[----:B------:R-:W-:Y:S02]  /*2600*/  UMOV UR11, UR18 ;  /* 0x00000012000b7c82 */ /* 0x000fe40008000000 */
[----:B------:R-:W-:Y:S04]  /*2610*/  @UP2 UIADD3 UR22, UPT, UPT, UR13, URZ, URZ ;  /* 0x000000ff0d162290 */ /* 0x000fe8000fffe0ff */
[----:B------:R-:W-:Y:S01]  /*2620*/  UISETP.NE.AND UP0, UPT, UR22, UR43, UPT ;  /* 0x0000002b1600728c */ /* 0x000fe2000bf05270 */
[----:B------:R2:W-:Y:S10]  /*2630*/  UTMALDG.4D.2CTA [UR8], [UR26], desc[UR40] ;  /* 0x000028081a0075b4 */ /* 0x0005f40008219000 */
[----:B------:R-:W-:Y:S07]  /*2640*/  @UP0 UIADD3 UR7, UPT, UPT, UR24, URZ, URZ ;  /* 0x000000ff18070290 */ /* 0x000fee000fffe0ff */
[----:B------:R-:W-:Y:S01]  /*2650*/  UMOV UR24, UR7 ;  /* 0x0000000700187c82 */ /* 0x000fe20008000000 */
[----:B----4-:R-:W-:Y:S02]  /*2660*/  UIADD3 UR6, UPT, UPT, UR32, -0x1, URZ ;  /* 0xffffffff20067890 */ /* 0x010fe4000fffe0ff */
[----:B--2---:R-:W-:Y:S02]  /*2670*/  USEL UR13, UR22, URZ, UP0 ;  /* 0x000000ff160d7287 */ /* 0x004fe40008000000 */
[----:B------:R-:W-:Y:S02]  /*2680*/  UISETP.GT.U32.AND UP0, UPT, UR32, 0x1, UPT ;  /* 0x000000012000788c */ /* 0x000fe4000bf04070 */
[----:B------:R-:W-:Y:S01]  /*2690*/  USEL UR12, UR30, URZ, UP2 ;  /* 0x000000ff1e0c7287 */ /* 0x000fe20009000000 */
[----:B------:R-:W-:Y:S01]  /*26a0*/  UMOV UR32, UR6 ;  /* 0x0000000600207c82 */ /* 0x000fe20008000000 */
[----:B------:R-:W-:Y:S05]  /*26b0*/  UMOV UR6, UR25 ;  /* 0x0000001900067c82 */ /* 0x000fea0008000000 */
[----:B---3--:R-:W-:Y:S05]  /*26c0*/  BRA.U UP0, `(.L_x_36) ;  /* 0xfffffffd00147547 */ /* 0x008fea000b83ffff */
.L_x_30:
[----:B------:R-:W-:Y:S01]  /*26d0*/  SHF.L.U32 R3, R2, 0x1f, RZ ;  /* 0x0000001f02037819 */ /* 0x000fe200000006ff */
[----:B------:R-:W-:-:S03]  /*26e0*/  NOP ;  /* 0x0000000000007918 */ /* 0x000fc60000000000 */
[----:B-12---:R-:W1:Y:S02]  /*26f0*/  SYNCS.PHASECHK.TRANS64.TRYWAIT P0, [UR31+0x1f0], R3 ;  /* 0x0001f003ff0075a7 */ /* 0x006e64000800111f */
[----:B-1----:R-:W-:Y:S05]  /*2700*/  @!P0 BRA `(.L_x_37) ;  /* 0x0000007800588947 */ /* 0x002fea0003800000 */
.L_x_168:
[----:B------:R-:W2:Y:S01]  /*2710*/  LDS.128 R4, [UR31+0x230] ;  /* 0x0002301fff047984 */ /* 0x000ea20008000c00 */
[----:B------:R-:W-:Y:S02]  /*2720*/  UIADD3 UR4, UPT, UPT, UR31, 0x1f8, URZ ;  /* 0x000001f81f047890 */ /* 0x000fe4000fffe0ff */
[----:B------:R-:W-:Y:S01]  /*2730*/  UISETP.GE.AND UP0, UPT, UR39, 0x1, UPT ;  /* 0x000000012700788c */ /* 0x000fe2000bf06270 */
[----:B------:R-:W-:Y:S01]  /*2740*/  @!PT LDS RZ, [RZ] ;  /* 0x00000000fffff984 */ /* 0x000fe20000000800 */
[----:B------:R-:W-:Y:S01]  /*2750*/  @!PT LDS RZ, [RZ] ;  /* 0x00000000fffff984 */ /* 0x000fe20000000800 */
[----:B------:R-:W-:Y:S01]  /*2760*/  @!PT LDS RZ, [RZ] ;  /* 0x00000000fffff984 */ /* 0x000fe20000000800 */
[----:B------:R-:W-:Y:S01]  /*2770*/  @!PT LDS RZ, [RZ] ;  /* 0x00000000fffff984 */ /* 0x000fe20000000800 */
[----:B------:R3:W-:Y:S06]  /*2780*/  MEMBAR.ALL.CTA ;  /* 0x0000000000007992 */ /* 0x0007ec0000008000 */
[----:B---3--:R-:W3:Y:S01]  /*2790*/  FENCE.VIEW.ASYNC.S ;  /* 0x00000000000073c6 */ /* 0x008ee20000000000 */
[----:B------:R-:W-:-:S09]  /*27a0*/  UPRMT UR4, URZ, 0x654, UR4 ;  /* 0x00000654ff047896 */ /* 0x000fd20008000004 */
[----:B---3--:R-:W-:Y:S01]  /*27b0*/  SYNCS.ARRIVE.TRANS64.RED.A1T0 RZ, [UR4], RZ ;  /* 0x000000ffffff79a7 */ /* 0x008fe20008100404 */
[----:B--2---:R-:W-:-:S13]  /*27c0*/  LOP3.LUT P0, RZ, R6, 0x1, RZ, 0xc0, !PT ;  /* 0x0000000106ff7812 */ /* 0x004fda000780c0ff */
[----:B------:R-:W-:Y:S01]  /*27d0*/  VOTEU.ANY UP1, P0 ;  /* 0x0000000000ff7886 */ /* 0x000fe20000020100 */
[----:B------:R-:W-:-:S13]  /*27e0*/  PLOP3.LUT P0, PT, PT, PT, UP1, 0x80, 0x8 ;  /* 0x000000000008781c */ /* 0x000fda0003f0f018 */
[----:B-1----:R-:W-:Y:S02]  /*27f0*/  @P0 MOV R0, R4 ;  /* 0x0000000400000202 */ /* 0x002fe40000000f00 */
[----:B------:R-:W-:Y:S02]  /*2800*/  @P0 LOP3.LUT R4, R5, 0xffff, RZ, 0xc0, !PT ;  /* 0x0000ffff05040812 */ /* 0x000fe400078ec0ff */
[----:B------:R-:W-:Y:S02]  /*2810*/  @P0 R2UR UR6, R0 ;  /* 0x00000000000602ca */ /* 0x000fe400000e0000 */
[----:B------:R-:W-:-:S11]  /*2820*/  @P0 R2UR UR5, R4 ;  /* 0x00000000040502ca */ /* 0x000fd600000e0000 */
[----:B------:R-:W-:Y:S02]  /*2830*/  @UP1 UMOV UR42, UR6 ;  /* 0x00000006002a1c82 */ /* 0x000fe40008000000 */
[----:B------:R-:W-:Y:S01]  /*2840*/  @UP1 UMOV UR38, UR5 ;  /* 0x0000000500261c82 */ /* 0x000fe20008000000 */
[----:B------:R-:W-:Y:S05]  /*2850*/  BRA.U !UP0, `(.L_x_38) ;  /* 0x0000000108d47547 */ /* 0x000fea000b800000 */
[----:B------:R-:W1:Y:S01]  /*2860*/  LDCU.128 UR16, c[0x0][0xb10] ;  /* 0x00016200ff1077ac */ /* 0x000e620008000c00 */
[----:B------:R-:W2:Y:S01]  /*2870*/  LDCU UR21, c[0x0][0xb20] ;  /* 0x00016400ff1577ac */ /* 0x000ea20008000800 */
[----:B------:R-:W3:Y:S01]  /*2880*/  LDCU UR20, c[0x0][0xb0c] ;  /* 0x00016180ff1477ac */ /* 0x000ee20008000800 */
[----:B------:R-:W4:Y:S01]  /*2890*/  LDCU.64 UR8, c[0x0][0xb28] ;  /* 0x00016500ff0877ac */ /* 0x000f220008000a00 */
[----:B------:R-:W-:Y:S02]  /*28a0*/  UISETP.NE.AND UP3, UPT, UR39, 0x1, UPT ;  /* 0x000000012700788c */ /* 0x000fe4000bf65270 */
[----:B-1----:R-:W-:Y:S02]  /*28b0*/  UIMAD.WIDE.U32 UR4, UR47, UR19, URZ ;  /* 0x000000132f0472a5 */ /* 0x002fe4000f8e00ff */
[----:B------:R-:W-:Y:S02]  /*28c0*/  UIMAD.WIDE.U32 UR6, UR48, UR16, URZ ;  /* 0x00000010300672a5 */ /* 0x000fe4000f8e00ff */
[----:B------:R-:W-:-:S02]  /*28d0*/  UISETP.NE.AND UP0, UPT, UR18, 0x1, UPT ;  /* 0x000000011200788c */ /* 0x000fc4000bf05270 */
[----:B------:R-:W-:Y:S01]  /*28e0*/  UIMAD.WIDE.U32 UR14, UR38, UR19, URZ ;  /* 0x00000013260e72a5 */ /* 0x000fe2000f8e00ff */
[----:B------:R-:W-:Y:S02]  /*28f0*/  UMOV UR4, UR5 ;  /* 0x0000000500047c82 */ /* 0x000fe40008000000 */
[----:B------:R-:W-:Y:S01]  /*2900*/  UMOV UR6, UR7 ;  /* 0x0000000700067c82 */ /* 0x000fe20008000000 */
[----:B--2---:R-:W-:Y:S02]  /*2910*/  USHF.R.U32.HI UR4, URZ, UR21, UR4 ;  /* 0x00000015ff047299 */ /* 0x004fe40008011604 */
[----:B---3--:R-:W-:Y:S02]  /*2920*/  UISETP.NE.AND UP2, UPT, UR20, 0x1, UPT ;  /* 0x000000011400788c */ /* 0x008fe4000bf45270 */
[----:B------:R-:W-:Y:S02]  /*2930*/  USHF.R.U32.HI UR6, URZ, UR17, UR6 ;  /* 0x00000011ff067299 */ /* 0x000fe40008011606 */
[----:B------:R-:W-:-:S02]  /*2940*/  USEL UR5, UR47, UR4, !UP0 ;  /* 0x000000042f057287 */ /* 0x000fc4000c000000 */
[----:B------:R-:W-:Y:S02]  /*2950*/  USEL UR6, UR48, UR6, !UP2 ;  /* 0x0000000630067287 */ /* 0x000fe4000d000000 */
[----:B----4-:R-:W-:Y:S01]  /*2960*/  UIMAD.WIDE.U32 UR10, UR5, UR8, URZ ;  /* 0x00000008050a72a5 */ /* 0x010fe2000f8e00ff */
[----:B------:R-:W-:Y:S01]  /*2970*/  UMOV UR4, UR15 ;  /* 0x0000000f00047c82 */ /* 0x000fe20008000000 */
[----:B------:R-:W-:Y:S02]  /*2980*/  UIMAD.WIDE.U32 UR12, UR42, UR16, URZ ;  /* 0x000000102a0c72a5 */ /* 0x000fe4000f8e00ff */
[----:B------:R-:W-:-:S03]  /*2990*/  UIMAD.WIDE.U32 UR14, UR6, UR8, URZ ;  /* 0x00000008060e72a5 */ /* 0x000fc6000f8e00ff */
[----:B------:R-:W-:Y:S01]  /*29a0*/  UMOV UR10, UR11 ;  /* 0x0000000b000a7c82 */ /* 0x000fe20008000000 */
[----:B------:R-:W-:Y:S02]  /*29b0*/  USHF.R.U32.HI UR4, URZ, UR21, UR4 ;  /* 0x00000015ff047299 */ /* 0x000fe40008011604 */
[----:B------:R-:W-:Y:S01]  /*29c0*/  @UP3 USHF.R.U32.HI UR5, URZ, UR9, UR10 ;  /* 0x00000009ff053299 */ /* 0x000fe2000801160a */
[----:B------:R-:W-:Y:S01]  /*29d0*/  UMOV UR12, UR13 ;  /* 0x0000000d000c7c82 */ /* 0x000fe20008000000 */
[----:B------:R-:W-:Y:S01]  /*29e0*/  UMOV UR14, UR15 ;  /* 0x0000000f000e7c82 */ /* 0x000fe20008000000 */
[----:B------:R-:W-:Y:S02]  /*29f0*/  USHF.R.U32.HI UR17, URZ, UR17, UR12 ;  /* 0x00000011ff117299 */ /* 0x000fe4000801160c */
[----:B------:R-:W-:Y:S02]  /*2a00*/  USEL UR4, UR38, UR4, !UP0 ;  /* 0x0000000426047287 */ /* 0x000fe4000c000000 */
[----:B------:R-:W-:-:S02]  /*2a10*/  @UP3 USHF.R.U32.HI UR6, URZ, UR9, UR14 ;  /* 0x00000009ff063299 */ /* 0x000fc4000801160e */
[----:B------:R-:W-:Y:S02]  /*2a20*/  UIMAD UR7, UR39, UR5, URZ ;  /* 0x00000005270772a4 */ /* 0x000fe4000f8e02ff */
[----:B------:R-:W-:Y:S02]  /*2a30*/  USEL UR5, UR42, UR17, !UP2 ;  /* 0x000000112a057287 */ /* 0x000fe4000d000000 */
[----:B------:R-:W-:Y:S02]  /*2a40*/  UIMAD UR10, UR39, UR6, URZ ;  /* 0x00000006270a72a4 */ /* 0x000fe4000f8e02ff */
[----:B------:R-:W-:Y:S02]  /*2a50*/  UISETP.GE.AND UP0, UPT, UR4, UR7, UPT ;  /* 0x000000070400728c */ /* 0x000fe4000bf06270 */
[----:B------:R-:W-:Y:S02]  /*2a60*/  UIMAD.WIDE.U32 UR12, UR4, UR8, URZ ;  /* 0x00000008040c72a5 */ /* 0x000fe4000f8e00ff */
[----:B------:R-:W-:-:S02]  /*2a70*/  UISETP.GE.OR UP0, UPT, UR5, UR10, UP0 ;  /* 0x0000000a0500728c */ /* 0x000fc40008706670 */
[----:B------:R-:W-:Y:S02]  /*2a80*/  UIMAD.WIDE.U32 UR10, UR5, UR8, URZ ;  /* 0x00000008050a72a5 */ /* 0x000fe4000f8e00ff */
[----:B------:R-:W-:Y:S01]  /*2a90*/  UIADD3 UR12, UPT, UPT, -UR4, URZ, URZ ;  /* 0x000000ff040c7290 */ /* 0x000fe2000fffe1ff */
[----:B------:R-:W-:Y:S01]  /*2aa0*/  UMOV UR8, UR13 ;  /* 0x0000000d00087c82 */ /* 0x000fe20008000000 */
[----:B------:R-:W-:Y:S02]  /*2ab0*/  UIADD3 UR10, UPT, UPT, -UR5, URZ, URZ ;  /* 0x000000ff050a7290 */ /* 0x000fe4000fffe1ff */
[----:B------:R-:W-:-:S03]  /*2ac0*/  USHF.R.U32.HI UR8, URZ, UR9, UR8 ;  /* 0x00000009ff087299 */ /* 0x000fc60008011608 */
[----:B------:R-:W-:Y:S01]  /*2ad0*/  @!UP0 UMOV UR7, UR11 ;  /* 0x0000000b00078c82 */ /* 0x000fe20008000000 */
[----:B------:R-:W-:Y:S02]  /*2ae0*/  UIMAD UR12, UR18, UR12, UR38 ;  /* 0x0000000c120c72a4 */ /* 0x000fe4000f8e0226 */
[----:B------:R-:W-:Y:S02]  /*2af0*/  USEL UR8, UR4, UR8, !UP3 ;  /* 0x0000000804087287 */ /* 0x000fe4000d800000 */
[----:B------:R-:W-:Y:S02]  /*2b00*/  @!UP0 USHF.R.U32.HI UR7, URZ, UR9, UR7 ;  /* 0x00000009ff078299 */ /* 0x000fe40008011607 */
[----:B------:R-:W-:Y:S02]  /*2b10*/  UIADD3 UR9, UPT, UPT, -UR8, URZ, URZ ;  /* 0x000000ff08097290 */ /* 0x000fe4000fffe1ff */
[----:B------:R-:W-:Y:S02]  /*2b20*/  @!UP0 USEL UR7, UR5, UR7, !UP3 ;  /* 0x0000000705078287 */ /* 0x000fe4000d800000 */
[----:B------:R-:W-:-:S02]  /*2b30*/  UIMAD UR9, UR39, UR9, UR4 ;  /* 0x00000009270972a4 */ /* 0x000fc4000f8e0204 */
[----:B------:R-:W-:Y:S02]  /*2b40*/  @!UP0 UIADD3 UR8, UPT, UPT, UR8, -UR7, URZ ;  /* 0x8000000708088290 */ /* 0x000fe4000fffe0ff */
[----:B------:R-:W-:Y:S02]  /*2b50*/  @!UP0 UIMAD UR7, UR9, UR6, UR7 ;  /* 0x00000006090782a4 */ /* 0x000fe4000f8e0207 */
[----:B------:R-:W-:Y:S02]  /*2b60*/  @!UP0 UIMAD UR4, UR39, UR8, UR5 ;  /* 0x00000008270482a4 */ /* 0x000fe4000f8e0205 */
[----:B------:R-:W-:Y:S02]  /*2b70*/  UIMAD UR6, UR20, UR10, UR42 ;  /* 0x0000000a140672a4 */ /* 0x000fe4000f8e022a */
[----:B------:R-:W-:Y:S01]  /*2b80*/  UIMAD UR38, UR4, UR18, UR12 ;  /* 0x00000012042672a4 */ /* 0x000fe2000f8e020c */
[----:B------:R-:W-:Y:S02]  /*2b90*/  @!UP0 UMOV UR5, UR7 ;  /* 0x0000000700058c82 */ /* 0x000fe40008000000 */
[----:B------:R-:W-:-:S12]  /*2ba0*/  UIMAD UR42, UR5, UR20, UR6 ;  /* 0x00000014052a72a4 */ /* 0x000fd8000f8e0206 */
.L_x_38:
[----:B------:R-:W1:Y:S02]  /*2bb0*/  LDCU UR4, c[0x0][0xb30] ;  /* 0x00016600ff0477ac */ /* 0x000e640008000800 */
[----:B-1----:R-:W-:-:S09]  /*2bc0*/  UISETP.NE.AND UP0, UPT, UR4, 0x1, UPT ;  /* 0x000000010400788c */ /* 0x002fd2000bf05270 */
[----:B------:R-:W-:Y:S05]  /*2bd0*/  BRA.U UP0, `(.L_x_39) ;  /* 0x0000000100447547 */ /* 0x000fea000b800000 */
[----:B------:R-:W1:Y:S01]  /*2be0*/  LDCU.128 UR8, c[0x0][0xb10] ;  /* 0x00016200ff0877ac */ /* 0x000e620008000c00 */
[----:B------:R-:W2:Y:S01]  /*2bf0*/  LDCU UR12, c[0x0][0xb0c] ;  /* 0x00016180ff0c77ac */ /* 0x000ea20008000800 */
[----:B------:R-:W3:Y:S01]  /*2c00*/  LDCU UR13, c[0x0][0xb20] ;  /* 0x00016400ff0d77ac */ /* 0x000ee20008000800 */
[----:B-1----:R-:W-:Y:S02]  /*2c10*/  UIMAD.WIDE.U32 UR6, UR42, UR8, URZ ;  /* 0x000000082a0672a5 */ /* 0x002fe4000f8e00ff */
[----:B------:R-:W-:Y:S02]  /*2c20*/  UIMAD.WIDE.U32 UR4, UR38, UR11, URZ ;  /* 0x0000000b260472a5 */ /* 0x000fe4000f8e00ff */
[----:B--2---:R-:W-:Y:S02]  /*2c30*/  UISETP.NE.AND UP2, UPT, UR12, 0x1, UPT ;  /* 0x000000010c00788c */ /* 0x004fe4000bf45270 */
[----:B------:R-:W-:Y:S01]  /*2c40*/  UISETP.NE.AND UP0, UPT, UR10, 0x1, UPT ;  /* 0x000000010a00788c */ /* 0x000fe2000bf05270 */
[----:B------:R-:W-:-:S02]  /*2c50*/  UMOV UR6, UR7 ;  /* 0x0000000700067c82 */ /* 0x000fc40008000000 */
[----:B------:R-:W-:Y:S01]  /*2c60*/  UMOV UR4, UR5 ;  /* 0x0000000500047c82 */ /* 0x000fe20008000000 */
[----:B------:R-:W-:Y:S02]  /*2c70*/  USHF.R.U32.HI UR6, URZ, UR9, UR6 ;  /* 0x00000009ff067299 */ /* 0x000fe40008011606 */
[----:B---3--:R-:W-:Y:S02]  /*2c80*/  USHF.R.U32.HI UR4, URZ, UR13, UR4 ;  /* 0x0000000dff047299 */ /* 0x008fe40008011604 */
[----:B------:R-:W-:Y:S02]  /*2c90*/  USEL UR5, UR42, UR6, !UP2 ;  /* 0x000000062a057287 */ /* 0x000fe4000d000000 */
[----:B------:R-:W-:-:S04]  /*2ca0*/  USEL UR4, UR38, UR4, !UP0 ;  /* 0x0000000426047287 */ /* 0x000fc8000c000000 */
[----:B------:R-:W-:Y:S02]  /*2cb0*/  UIADD3 UR6, UPT, UPT, UR5, -UR4, URZ ;  /* 0x8000000405067290 */ /* 0x000fe4000fffe0ff */
[----:B------:R-:W-:Y:S02]  /*2cc0*/  UIADD3 UR4, UPT, UPT, -UR5, UR4, URZ ;  /* 0x0000000405047290 */ /* 0x000fe4000fffe1ff */
[----:B------:R-:W-:Y:S02]  /*2cd0*/  UIMAD UR38, UR6, UR10, UR38 ;  /* 0x0000000a062672a4 */ /* 0x000fe4000f8e0226 */
[----:B------:R-:W-:-:S12]  /*2ce0*/  UIMAD UR42, UR4, UR12, UR42 ;  /* 0x0000000c042a72a4 */ /* 0x000fd8000f8e022a */
.L_x_39:
[----:B------:R-:W-:Y:S01]  /*2cf0*/  R2UR UR5, R48 ;  /* 0x00000000300572ca */ /* 0x000fe200000e0000 */
[----:B------:R-:W-:Y:S01]  /*2d00*/  UMOV UR30, UR34 ;  /* 0x00000022001e7c82 */ /* 0x000fe20008000000 */
[----:B------:R-:W-:Y:S02]  /*2d10*/  R2UR UR4, R47 ;  /* 0x000000002f0472ca */ /* 0x000fe400000e0000 */
[----:B------:R-:W-:Y:S02]  /*2d20*/  PLOP3.LUT P1, PT, PT, PT, PT, 0x80, 0x8 ;  /* 0x000000000008781c */ /* 0x000fe40003f2f070 */
[----:B------:R-:W-:-:S07]  /*2d30*/  LOP3.LUT R2, R2, 0x1, RZ, 0x3c, !PT ;  /* 0x0000000102027812 */ /* 0x000fce00078e3cff */
[----:B------:R-:W-:Y:S02]  /*2d40*/  UIADD3 UR45, UPT, UPT, UR42, UR5, URZ ;  /* 0x000000052a2d7290 */ /* 0x000fe4000fffe0ff */
[----:B------:R-:W-:Y:S01]  /*2d50*/  UIADD3 UR20, UPT, UPT, UR38, UR4, URZ ;  /* 0x0000000426147290 */ /* 0x000fe2000fffe0ff */
[----:B------:R-:W-:Y:S11]  /*2d60*/  BRA.U UP1, `(.L_x_40) ;  /* 0xffffffed01487547 */ /* 0x000ff6000b83ffff */
[----:B------:R-:W-:Y:S01]  /*2d70*/  UIADD3 UR31, UPT, UPT, UR31, 0xd0, URZ ;  /* 0x000000d01f1f7890 */ /* 0x000fe2000fffe0ff */
[----:B------:R-:W-:-:S03]  /*2d80*/  MOV R2, UR23 ;  /* 0x0000001700027c02 */ /* 0x000fc60008000f00 */
[----:B------:R-:W-:Y:S01]  /*2d90*/  ULEA UR4, UR25, UR31, 0x3 ;  /* 0x0000001f19047291 */ /* 0x000fe2000f8e18ff */
[----:B------:R-:W-:-:S08]  /*2da0*/  SHF.L.U32 R2, R2, 0x1f, RZ ;  /* 0x0000001f02027819 */ /* 0x000fd000000006ff */
[----:B------:R-:W1:Y:S02]  /*2db0*/  SYNCS.PHASECHK.TRANS64.TRYWAIT P0, [UR4], R2 ;  /* 0x00000002ff0075a7 */ /* 0x000e640008001104 */
[----:B-1----:R-:W-:Y:S05]  /*2dc0*/  @!P0 BRA `(.L_x_41) ;  /* 0x0000007000c08947 */ /* 0x002fea0003800000 */
.L_x_170:
[----:B------:R-:W-:-:S04]  /*2dd0*/  UIADD3 UR4, UPT, UPT, UR25, 0x1, URZ ;  /* 0x0000000119047890 */ /* 0x000fc8000fffe0ff */
[----:B------:R-:W-:-:S04]  /*2de0*/  UISETP.NE.AND UP0, UPT, UR4, 0x1a, UPT ;  /* 0x0000001a0400788c */ /* 0x000fc8000bf05270 */
[----:B------:R-:W-:Y:S02]  /*2df0*/  USEL UR5, URZ, 0x1, UP0 ;  /* 0x00000001ff057887 */ /* 0x000fe40008000000 */
[----:B------:R-:W-:Y:S02]  /*2e00*/  USEL UR4, UR4, URZ, UP0 ;  /* 0x000000ff04047287 */ /* 0x000fe40008000000 */
[----:B------:R-:W-:Y:S02]  /*2e10*/  ULOP3.LUT UR6, UR23, UR5, URZ, 0x3c, !UPT ;  /* 0x0000000517067292 */ /* 0x000fe4000f8e3cff */
[----:B------:R-:W-:-:S04]  /*2e20*/  ULEA UR5, UR4, UR31, 0x3 ;  /* 0x0000001f04057291 */ /* 0x000fc8000f8e18ff */
[----:B-1----:R-:W-:-:S04]  /*2e30*/  MOV R2, UR6 ;  /* 0x0000000600027c02 */ /* 0x002fc80008000f00 */
[----:B------:R-:W-:-:S04]  /*2e40*/  SHF.L.U32 R2, R2, 0x1f, RZ ;  /* 0x0000001f02027819 */ /* 0x000fc800000006ff */
[----:B------:R-:W1:Y:S02]  /*2e50*/  SYNCS.PHASECHK.TRANS64.TRYWAIT P0, [UR5], R2 ;  /* 0x00000002ff0075a7 */ /* 0x000e640008001105 */
[----:B-1----:R-:W-:Y:S05]  /*2e60*/  @!P0 BRA `(.L_x_42) ;  /* 0x0000007000b08947 */ /* 0x002fea0003800000 */
.L_x_172:
        /* <DEDUP_REMOVED lines=10> */
.L_x_174:
        /* <DEDUP_REMOVED lines=10> */
.L_x_176:
        /* <DEDUP_REMOVED lines=10> */
.L_x_178:
        /* <DEDUP_REMOVED lines=10> */
.L_x_180:
        /* <DEDUP_REMOVED lines=10> */
.L_x_182:
        /* <DEDUP_REMOVED lines=10> */
.L_x_184:
        /* <DEDUP_REMOVED lines=10> */
.L_x_186:
        /* <DEDUP_REMOVED lines=10> */
.L_x_188:
        /* <DEDUP_REMOVED lines=10> */
.L_x_190:
        /* <DEDUP_REMOVED lines=10> */
.L_x_192:
        /* <DEDUP_REMOVED lines=10> */
.L_x_194:
        /* <DEDUP_REMOVED lines=10> */
.L_x_196:
        /* <DEDUP_REMOVED lines=10> */
.L_x_198:
        /* <DEDUP_REMOVED lines=10> */
.L_x_200:
        /* <DEDUP_REMOVED lines=10> */
.L_x_202:
        /* <DEDUP_REMOVED lines=10> */
.L_x_204:
        /* <DEDUP_REMOVED lines=10> */
.L_x_206:
        /* <DEDUP_REMOVED lines=10> */
.L_x_208:
        /* <DEDUP_REMOVED lines=10> */
.L_x_210:
        /* <DEDUP_REMOVED lines=10> */
.L_x_212:
        /* <DEDUP_REMOVED lines=10> */
.L_x_214:
        /* <DEDUP_REMOVED lines=10> */
.L_x_216:
        /* <DEDUP_REMOVED lines=10> */
.L_x_218:
[----:B------:R-:W-:-:S04]  /*3cd0*/  UIADD3 UR4, UPT, UPT, UR4, 0x1, URZ ;  /* 0x0000000104047890 */ /* 0x000fc8000fffe0ff */
[----:B------:R-:W-:-:S04]  /*3ce0*/  UISETP.NE.AND UP0, UPT, UR4, 0x1a, UPT ;  /* 0x0000001a0400788c */ /* 0x000fc8000bf05270 */
[----:B------:R-:W-:Y:S02]  /*3cf0*/  USEL UR5, URZ, 0x1, UP0 ;  /* 0x00000001ff057887 */ /* 0x000fe40008000000 */
[----:B------:R-:W-:Y:S02]  /*3d00*/  USEL UR4, UR4, URZ, UP0 ;  /* 0x000000ff04047287 */ /* 0x000fe40008000000 */
[----:B------:R-:W-:Y:S02]  /*3d10*/  ULOP3.LUT UR5, UR6, UR5, URZ, 0x3c, !UPT ;  /* 0x0000000506057292 */ /* 0x000fe4000f8e3cff */
[----:B------:R-:W-:-:S04]  /*3d20*/  ULEA UR4, UR4, UR31, 0x3 ;  /* 0x0000001f04047291 */ /* 0x000fc8000f8e18ff */
[----:B-1----:R-:W-:Y:S02]  /*3d30*/  IMAD.U32 R2, RZ, RZ, UR5 ;  /* 0x00000005ff027e24 */ /* 0x002fe4000f8e00ff */
[----:B------:R-:W-:-:S03]  /*3d40*/  MOV R0, UR4 ;  /* 0x0000000400007c02 */ /* 0x000fc60008000f00 */
[----:B------:R-:W-:-:S07]  /*3d50*/  SHF.L.U32 R2, R2, 0x1f, RZ ;  /* 0x0000001f02027819 */ /* 0x000fce00000006ff */
.L_x_66:
[----:B-1----:R1:W2:Y:S02]  /*3d60*/  SYNCS.PHASECHK.TRANS64.TRYWAIT P0, [R0+URZ], R2 ;  /* 0x00000002000075a7 */ /* 0x0022a400080011ff */
[----:B--2---:R-:W-:Y:S05]  /*3d70*/  @!P0 NANOSLEEP.SYNCS 0x989680 ;  /* 0x009896800000895d */ /* 0x004fea0003900000 */
[----:B------:R-:W2:Y:S02]  /*3d80*/  @!P0 SYNCS.PHASECHK.TRANS64 P0, [R0+URZ], R2 ;  /* 0x00000002000085a7 */ /* 0x000ea400080010ff */
[----:B--2---:R-:W-:Y:S05]  /*3d90*/  @P0 EXIT ;  /* 0x000000000000094d */ /* 0x004fea0003800000 */
[----:B------:R-:W-:Y:S05]  /*3da0*/  BRA `(.L_x_66) ;  /* 0xfffffffc00ec7947 */ /* 0x000fea000383ffff */
.L_x_22:
[----:B------:R-:W2:Y:S02]  /*3db0*/  S2UR UR4, SR_CgaCtaId ;  /* 0x00000000000479c3 */ /* 0x000ea40000008800 */
[----:B--2---:R-:W-:-:S04]  /*3dc0*/  UISETP.NE.AND UP0, UPT, UR4, URZ, UPT ;  /* 0x000000ff0400728c */ /* 0x004fc8000bf05270 */
[----:B------:R-:W-:-:S09]  /*3dd0*/  UISETP.NE.OR UP0, UPT, UR18, 0x1, UP0 ;  /* 0x000000011200788c */ /* 0x000fd20008705670 */
[----:B------:R-:W-:Y:S05]  /*3de0*/  BRA.U UP0, `(.L_x_67) ;  /* 0x0000000100b47547 */ /* 0x000fea000b800000 */
[----:B------:R-:W2:Y:S01]  /*3df0*/  S2UR UR5, SR_CgaCtaId ;  /* 0x00000000000579c3 */ /* 0x000ea20000008800 */
[----:B------:R-:W-:Y:S01]  /*3e00*/  UMOV UR4, 0x400 ;  /* 0x0000040000047882 */ /* 0x000fe20000000000 */
[----:B------:R-:W-:Y:S01]  /*3e10*/  HFMA2 R2, -RZ, RZ, 0, 5.9604644775390625e-08 ;  /* 0x00000001ff027431 */ /* 0x000fe200000001ff */
[----:B------:R-:W-:Y:S01]  /*3e20*/  ISETP.GE.U32.AND P0, PT, R3, 0x2, PT ;  /* 0x000000020300780c */ /* 0x000fe20003f06070 */
[----:B------:R-:W-:Y:S01]  /*3e30*/  IMAD.MOV.U32 R8, RZ, RZ, RZ ;  /* 0x000000ffff087224 */ /* 0x000fe200078e00ff */
[----:B--2---:R-:W-:-:S04]  /*3e40*/  ULEA UR4, UR5, UR4, 0x18 ;  /* 0x0000000405047291 */ /* 0x004fc8000f8ec0ff */
[----:B------:R-:W-:Y:S02]  /*3e50*/  UIADD3 UR5, UPT, UPT, UR4, 0x1f8, URZ ;  /* 0x000001f804057890 */ /* 0x000fe4000fffe0ff */
[----:B------:R-:W-:Y:S02]  /*3e60*/  UIADD3 UR8, UPT, UPT, UR4, 0x1f0, URZ ;  /* 0x000001f004087890 */ /* 0x000fe4000fffe0ff */
[----:B------:R-:W-:-:S12]  /*3e70*/  UPRMT UR5, URZ, 0x654, UR5 ;  /* 0x00000654ff057896 */ /* 0x000fd80008000005 */
.L_x_70:
[----:B------:R-:W-:Y:S01]  /*3e80*/  SHF.L.U32 R6, R2, 0x1f, RZ ;  /* 0x0000001f02067819 */ /* 0x000fe200000006ff */
[----:B------:R-:W-:Y:S02]  /*3e90*/  IMAD.U32 R4, RZ, RZ, UR8 ;  /* 0x00000008ff047e24 */ /* 0x000fe4000f8e00ff */
[----:B------:R-:W-:Y:S01]  /*3ea0*/  @!P0 IMAD.MOV.U32 R5, RZ, RZ, 0x10 ;  /* 0x00000010ff058424 */ /* 0x000fe200078e00ff */
[----:B------:R-:W2:Y:S02]  /*3eb0*/  SYNCS.PHASECHK.TRANS64.TRYWAIT P1, [UR4+0x1f8], R6 ;  /* 0x0001f806ff0075a7 */ /* 0x000ea40008021104 */
[----:B------:R-:W-:-:S04]  /*3ec0*/  PRMT R4, R3, 0x654, R4 ;  /* 0x0000065403047816 */ /* 0x000fc80000000004 */
[----:B------:R-:W-:Y:S01]  /*3ed0*/  SEL R0, R4, R0, !P0 ;  /* 0x0000000004007207 */ /* 0x000fe20004000000 */
[----:B--2---:R-:W-:Y:S06]  /*3ee0*/  @!P1 BRA `(.L_x_68) ;  /* 0x0000006800d09947 */ /* 0x004fec0003800000 */
.L_x_220:
[----:B------:R-:W-:Y:S01]  /*3ef0*/  UIADD3 UR6, UPT, UPT, UR4, 0x230, URZ ;  /* 0x0000023004067890 */ /* 0x000fe2000fffe0ff */
[----:B------:R3:W-:Y:S01]  /*3f00*/  @!P0 SYNCS.ARRIVE.TRANS64.RED RZ, [R0+URZ], R5 ;  /* 0x0000000500ff89a7 */ /* 0x0007e200080004ff */
[----:B------:R-:W-:Y:S01]  /*3f10*/  UIADD3 UR7, UPT, UPT, UR4, 0x1f0, URZ ;  /* 0x000001f004077890 */ /* 0x000fe2000fffe0ff */
[----:B------:R-:W-:-:S08]  /*3f20*/  LOP3.LUT R2, R2, 0x1, RZ, 0x3c, !PT ;  /* 0x0000000102027812 */ /* 0x000fd000078e3cff */
[----:B------:R-:W-:Y:S06]  /*3f30*/  UGETNEXTWORKID.BROADCAST [UR6], [UR7] ;  /* 0x00000000060073ca */ /* 0x000fec0008000100 */
[----:B---3--:R-:W-:-:S04]  /*3f40*/  SHF.L.U32 R5, R8, 0x1f, RZ ;  /* 0x0000001f08057819 */ /* 0x008fc800000006ff */
[----:B------:R-:W3:Y:S02]  /*3f50*/  SYNCS.PHASECHK.TRANS64.TRYWAIT P1, [UR4+0x1f0], R5 ;  /* 0x0001f005ff0075a7 */ /* 0x000ee40008021104 */
[----:B---3--:R-:W-:Y:S05]  /*3f60*/  @!P1 BRA `(.L_x_69) ;  /* 0x0000006800c89947 */ /* 0x008fea0003800000 */
.L_x_222:
[----:B--2---:R-:W2:Y:S01]  /*3f70*/  LDS.128 R4, [UR4+0x230] ;  /* 0x00023004ff047984 */ /* 0x004ea20008000c00 */
[----:B------:R-:W-:Y:S01]  /*3f80*/  LOP3.LUT R8, R8, 0x1, RZ, 0x3c, !PT ;  /* 0x0000000108087812 */ /* 0x000fe200078e3cff */
[----:B------:R-:W-:Y:S01]  /*3f90*/  @!PT LDS RZ, [RZ] ;  /* 0x00000000fffff984 */ /* 0x000fe20000000800 */
[----:B------:R-:W-:Y:S01]  /*3fa0*/  @!PT LDS RZ, [RZ] ;  /* 0x00000000fffff984 */ /* 0x000fe20000000800 */
[----:B------:R-:W-:Y:S01]  /*3fb0*/  @!PT LDS RZ, [RZ] ;  /* 0x00000000fffff984 */ /* 0x000fe20000000800 */
[----:B------:R-:W-:Y:S01]  /*3fc0*/  @!PT LDS RZ, [RZ] ;  /* 0x00000000fffff984 */ /* 0x000fe20000000800 */
[----:B------:R3:W-:Y:S06]  /*3fd0*/  MEMBAR.ALL.CTA ;  /* 0x0000000000007992 */ /* 0x0007ec0000008000 */
[----:B---3--:R-:W3:Y:S02]  /*3fe0*/  FENCE.VIEW.ASYNC.S ;  /* 0x00000000000073c6 */ /* 0x008ee40000000000 */
[----:B---3--:R-:W-:Y:S01]  /*3ff0*/  SYNCS.ARRIVE.TRANS64.RED.A1T0 RZ, [UR5], RZ ;  /* 0x000000ffffff79a7 */ /* 0x008fe20008100405 */
[----:B--2---:R-:W-:-:S13]  /*4000*/  LOP3.LUT P1, RZ, R6, 0x1, RZ, 0xc0, !PT ;  /* 0x0000000106ff7812 */ /* 0x004fda000782c0ff */
[----:B------:R-:W-:Y:S05]  /*4010*/  @P1 BRA `(.L_x_70) ;  /* 0xfffffffc00981947 */ /* 0x000fea000383ffff */
[----:B------:R-:W-:-:S04]  /*4020*/  SHF.L.U32 R0, R2, 0x1f, RZ ;  /* 0x0000001f02007819 */ /* 0x000fc800000006ff */
[----:B------:R-:W2:Y:S02]  /*4030*/  SYNCS.PHASECHK.TRANS64 P0, [UR4+0x1f8], R0 ;  /* 0x0001f800ff0075a7 */ /* 0x000ea40008001004 */
[----:B-12---:R-:W-:Y:S05]  /*4040*/  @P0 EXIT ;  /* 0x000000000000094d */ /* 0x006fea0003800000 */
[----:B------:R-:W-:-:S07]  /*4050*/  MOV R0, UR4 ;  /* 0x0000000400007c02 */ /* 0x000fce0008000f00 */
.L_x_71:
[----:B-1----:R-:W-:-:S04]  /*4060*/  SHF.L.U32 R3, R2, 0x1f, RZ ;  /* 0x0000001f02037819 */ /* 0x002fc800000006ff */
[----:B------:R1:W2:Y:S03]  /*4070*/  SYNCS.PHASECHK.TRANS64.TRYWAIT P0, [R0+URZ+0x1f8], R3 ;  /* 0x0001f803000075a7 */ /* 0x0002a600080011ff */
[----:B--2---:R-:W-:Y:S05]  /*4080*/  @!P0 NANOSLEEP.SYNCS 0x989680 ;  /* 0x009896800000895d */ /* 0x004fea0003900000 */
[----:B------:R-:W2:Y:S02]  /*4090*/  @!P0 SYNCS.PHASECHK.TRANS64 P0, [R0+URZ+0x1f8], R3 ;  /* 0x0001f803000085a7 */ /* 0x000ea400080010ff */
[----:B--2---:R-:W-:Y:S05]  /*40a0*/  @P0 EXIT ;  /* 0x000000000000094d */ /* 0x004fea0003800000 */
[----:B------:R-:W-:Y:S05]  /*40b0*/  BRA `(.L_x_71) ;  /* 0xfffffffc00e87947 */ /* 0x000fea000383ffff */
.L_x_67:
[----:B------:R-:W-:Y:S05]  /*40c0*/  BRA.U UP4, `(.L_x_72) ;  /* 0x0000001104607547 */ /* 0x000fea000b800000 */
[----:B------:R-:W2:Y:S01]  /*40d0*/  S2UR UR4, SR_CgaCtaId ;  /* 0x00000000000479c3 */ /* 0x000ea20000008800 */
[----:B------:R-:W-:Y:S01]  /*40e0*/  UMOV UR5, 0x40 ;  /* 0x0000004000057882 */ /* 0x000fe20000000000 */
[----:B------:R-:W-:Y:S01]  /*40f0*/  NOP ;  /* 0x0000000000007918 */ /* 0x000fe20000000000 */
[----:B------:R-:W-:Y:S01]  /*4100*/  UMOV UR6, 0x400 ;  /* 0x0000040000067882 */ /* 0x000fe20000000000 */
[----:B--2---:R-:W-:Y:S02]  /*4110*/  ULEA UR5, UR4, UR5, 0x18 ;  /* 0x0000000504057291 */ /* 0x004fe4000f8ec0ff */
[----:B------:R-:W-:-:S07]  /*4120*/  ULEA UR6, UR4, UR6, 0x18 ;  /* 0x0000000604067291 */ /* 0x000fce000f8ec0ff */
[----:B------:R-:W2:Y:S02]  /*4130*/  LDS.U8 R3, [UR5+0x1c] ;  /* 0x00001c05ff037984 */ /* 0x000ea40008000000 */
[----:B--2---:R-:W-:-:S13]  /*4140*/  ISETP.NE.AND P0, PT, R3, RZ, PT ;  /* 0x000000ff0300720c */ /* 0x004fda0003f05270 */
[----:B------:R-:W-:Y:S05]  /*4150*/  @P0 BRA `(.L_x_73) ;  /* 0x0000000400080947 */ /* 0x000fea0003800000 */
[----:B------:R-:W-:Y:S02]  /*4160*/  UISETP.NE.U32.AND UP1, UPT, UR31, 0x1, UPT ;  /* 0x000000011f00788c */ /* 0x000fe4000bf25070 */
[----:B------:R-:W-:-:S07]  /*4170*/  UIADD3 UR7, UPT, UPT, UR5, 0x8, URZ ;  /* 0x0000000805077890 */ /* 0x000fce000fffe0ff */
[----:B------:R-:W-:Y:S05]  /*4180*/  BRA.U !UP1, `(.L_x_74) ;  /* 0x00000001099c7547 */ /* 0x000fea000b800000 */
[----:B------:R-:W-:Y:S01]  /*4190*/  ELECT P0, URZ, PT ;  /* 0x0000000000ff782f */ /* 0x000fe20003800000 */
[----:B------:R-:W-:-:S12]  /*41a0*/  BSSY B0, `(.L_x_74) ;  /* 0x0000025000007945 */ /* 0x000fd80003800000 */
[----:B------:R-:W-:Y:S05]  /*41b0*/  @!P0 BRA `(.L_x_75) ;  /* 0x00000000008c8947 */ /* 0x000fea0003800000 */
[----:B------:R-:W-:-:S05]  /*41c0*/  UMOV UR4, 0x10 ;  /* 0x0000001000047882 */ /* 0x000fca0000000000 */
[----:B------:R-:W-:Y:S04]  /*41d0*/  DEPBAR.LE SB2, 0x36 ;  /* 0x0000ad800000791a */ /* 0x000fe80000000000 */
[----:B------:R-:W2:Y:S02]  /*41e0*/  UTCATOMSWS.2CTA.FIND_AND_SET.ALIGN UP0, UR4, UR4 ;  /* 0x00000004000475e3 */ /* 0x000ea40008200800 */
[----:B--2---:R-:W-:Y:S01]  /*41f0*/  MOV R10, UR4 ;  /* 0x00000004000a7c02 */ /* 0x004fe20008000f00 */
[----:B------:R-:W-:Y:S06]  /*4200*/  BRA.U UP0, `(.L_x_76) ;  /* 0x0000000100187547 */ /* 0x000fec000b800000 */
.L_x_77:
[----:B------:R-:W-:Y:S05]  /*4210*/  NANOSLEEP 0x64 ;  /* 0x000000640000795d */ /* 0x000fea0003800000 */
[----:B------:R-:W-:-:S05]  /*4220*/  UMOV UR4, 0x10 ;  /* 0x0000001000047882 */ /* 0x000fca0000000000 */
[----:B------:R-:W-:Y:S04]  /*4230*/  DEPBAR.LE SB2, 0x36 ;  /* 0x0000ad800000791a */ /* 0x000fe80000000000 */
[----:B------:R-:W2:Y:S02]  /*4240*/  UTCATOMSWS.2CTA.FIND_AND_SET.ALIGN UP0, UR4, UR4 ;  /* 0x00000004000475e3 */ /* 0x000ea40008200800 */
[----:B--2---:R-:W-:Y:S01]  /*4250*/  MOV R10, UR4 ;  /* 0x00000004000a7c02 */ /* 0x004fe20008000f00 */
[----:B------:R-:W-:Y:S05]  /*4260*/  BRA.U !UP0, `(.L_x_77) ;  /* 0xfffffffd08e87547 */ /* 0x000fea000b83ffff */
.L_x_76:
[----:B------:R-:W2:Y:S01]  /*4270*/  LDS R6, [UR5+0x10] ;  /* 0x00001005ff067984 */ /* 0x000ea20008000800 */
[----:B------:R-:W-:Y:S01]  /*4280*/  IMAD.U32 R3, RZ, RZ, UR6 ;  /* 0x00000006ff037e24 */ /* 0x000fe2000f8e00ff */
[----:B------:R-:W-:-:S03]  /*4290*/  MOV R4, UR30 ;  /* 0x0000001e00047c02 */ /* 0x000fc60008000f00 */
[----:B------:R-:W-:Y:S01]  /*42a0*/  VIADD R3, R3, 0x240 ;  /* 0x0000024003037836 */ /* 0x000fe20000000000 */
[----:B--2---:R-:W-:-:S04]  /*42b0*/  SHF.L.U32 R6, R6, 0x1f, RZ ;  /* 0x0000001f06067819 */ /* 0x004fc800000006ff */
[----:B------:R-:W2:Y:S02]  /*42c0*/  SYNCS.PHASECHK.TRANS64.TRYWAIT P0, [UR5+0x8], R6 ;  /* 0x00000806ff0075a7 */ /* 0x000ea40008001105 */
[----:B--2---:R-:W-:Y:S05]  /*42d0*/  @P0 BRA `(.L_x_78) ;  /* 0x0000000000080947 */ /* 0x004fea0003800000 */
[----:B------:R-:W2:Y:S02]  /*42e0*/  SYNCS.PHASECHK.TRANS64.TRYWAIT P0, [UR5+0x8], R6 ;  /* 0x00000806ff0075a7 */ /* 0x000ea40008001105 */
[----:B--2---:R-:W-:Y:S05]  /*42f0*/  @!P0 BRA `(.L_x_79) ;  /* 0x0000006400fc8947 */ /* 0x004fea0003800000 */
.L_x_78:
[----:B------:R-:W-:Y:S01]  /*4300*/  PRMT R4, R4, 0x654, R3 ;  /* 0x0000065404047816 */ /* 0x000fe20000000003 */
[----:B------:R-:W-:Y:S01]  /*4310*/  HFMA2 R3, -RZ, RZ, 0, 5.9604644775390625e-08 ;  /* 0x00000001ff037431 */ /* 0x000fe200000001ff */
[----:B------:R-:W-:Y:S01]  /*4320*/  UPRMT UR4, UR30, 0x654, UR7 ;  /* 0x000006541e047896 */ /* 0x000fe20008000007 */
[----:B------:R-:W-:Y:S02]  /*4330*/  IMAD.MOV.U32 R8, RZ, RZ, 0xffff ;  /* 0x0000ffffff087424 */ /* 0x000fe400078e00ff */
[----:B--2---:R-:W-:Y:S02]  /*4340*/  IMAD.MOV.U32 R6, RZ, RZ, 0x4 ;  /* 0x00000004ff067424 */ /* 0x004fe400078e00ff */
[----:B------:R-:W-:Y:S01]  /*4350*/  IMAD.SHL.U32 R9, R10, 0x20, RZ ;  /* 0x000000200a097824 */ /* 0x000fe200078e00ff */
[----:B------:R-:W-:Y:S02]  /*4360*/  MOV R5, UR4 ;  /* 0x0000000400057c02 */ /* 0x000fe40008000f00 */
[-C--:B------:R-:W-:Y:S01]  /*4370*/  SHF.L.U32 R8, R8, R10.reuse, RZ ;  /* 0x0000000a08087219 */ /* 0x080fe200000006ff */
[----:B------:R2:W-:Y:S01]  /*4380*/  SYNCS.ARRIVE.TRANS64.RED RZ, [UR4], R6 ;  /* 0x00000006ffff79a7 */ /* 0x0005e20008000404 */
[----:B------:R-:W-:Y:S01]  /*4390*/  SHF.L.U32 R7, R3, R10, RZ ;  /* 0x0000000a03077219 */ /* 0x000fe200000006ff */
[----:B------:R2:W-:Y:S04]  /*43a0*/  STS [UR6+0x240], R9 ;  /* 0x00024009ff007988 */ /* 0x0005e80008000806 */
[----:B------:R2:W-:Y:S04]  /*43b0*/  STAS [R4.64], R10 ;  /* 0x0000000a04007dbd */ /* 0x0005e8000c0008ff */
[----:B------:R2:W-:Y:S04]  /*43c0*/  ATOMS.OR RZ, [UR5+0x14], R8 ;  /* 0x00001408ffff798c */ /* 0x0005e8000b000005 */
[----:B------:R2:W-:Y:S04]  /*43d0*/  ATOMS.OR RZ, [UR5+0x18], R7 ;  /* 0x00001807ffff798c */ /* 0x0005e8000b000005 */
[----:B------:R2:W-:Y:S02]  /*43e0*/  ATOMS.XOR RZ, [UR5+0x10], R3 ;  /* 0x00001003ffff798c */ /* 0x0005e4000b800005 */
.L_x_75:
[----:B-1----:R-:W-:Y:S05]  /*43f0*/  BSYNC B0 ;  /* 0x0000000000007941 */ /* 0x002fea0003800000 */
.L_x_74:
[----:B------:R-:W-:Y:S05]  /*4400*/  BRA.U UP1, `(.L_x_80) ;  /* 0x00000001016c7547 */ /* 0x000fea000b800000 */
[----:B------:R-:W-:-:S03]  /*4410*/  UMOV UR4, 0xffffffff ;  /* 0xffffffff00047882 */ /* 0x000fc60000000000 */
[----:B------:R-:W-:Y:S05]  /*4420*/  BRA.DIV UR4, `(.L_x_81) ;  /* 0x0000006604c87947 */ /* 0x000fea000b800000 */
[----:B------:R-:W-:-:S13]  /*4430*/  ELECT P6, URZ, PT ;  /* 0x0000000000ff782f */ /* 0x000fda00038c0000 */
.L_x_225:
[----:B------:R-:W-:Y:S05]  /*4440*/  @!P6 BRA `(.L_x_80) ;  /* 0x00000000005ce947 */ /* 0x000fea0003800000 */
[----:B--2---:R-:W2:Y:S02]  /*4450*/  LDS R4, [UR5+0x10] ;  /* 0x00001005ff047984 */ /* 0x004ea40008000800 */
[----:B--2---:R-:W-:-:S04]  /*4460*/  SHF.L.U32 R4, R4, 0x1f, RZ ;  /* 0x0000001f04047819 */ /* 0x004fc800000006ff */
[----:B------:R-:W2:Y:S02]  /*4470*/  SYNCS.PHASECHK.TRANS64.TRYWAIT P0, [UR5+0x8], R4 ;  /* 0x00000804ff0075a7 */ /* 0x000ea40008001105 */
[----:B--2---:R-:W-:Y:S05]  /*4480*/  @P0 BRA `(.L_x_82) ;  /* 0x0000000000080947 */ /* 0x004fea0003800000 */
[----:B------:R-:W2:Y:S02]  /*4490*/  SYNCS.PHASECHK.TRANS64.TRYWAIT P0, [UR5+0x8], R4 ;  /* 0x00000804ff0075a7 */ /* 0x000ea40008001105 */
[----:B--2---:R-:W-:Y:S05]  /*44a0*/  @!P0 BRA `(.L_x_83) ;  /* 0x0000006400c88947 */ /* 0x004fea0003800000 */
.L_x_82:
[----:B------:R-:W3:Y:S01]  /*44b0*/  LDS R6, [UR6+0x240] ;  /* 0x00024006ff067984 */ /* 0x000ee20008000800 */
[----:B--2---:R-:W-:Y:S02]  /*44c0*/  HFMA2 R3, -RZ, RZ, 0, 5.9604644775390625e-08 ;  /* 0x00000001ff037431 */ /* 0x004fe400000001ff */
[----:B------:R-:W-:Y:S01]  /*44d0*/  IMAD.MOV.U32 R4, RZ, RZ, 0xffff ;  /* 0x0000ffffff047424 */ /* 0x000fe200078e00ff */
[----:B------:R-:W-:Y:S01]  /*44e0*/  UPRMT UR4, UR30, 0x654, UR7 ;  /* 0x000006541e047896 */ /* 0x000fe20008000007 */
[----:B---3--:R-:W-:-:S03]  /*44f0*/  IMAD.SHL.U32 R5, R6, 0x20, RZ ;  /* 0x0000002006057824 */ /* 0x008fc600078e00ff */
[-C--:B------:R-:W-:Y:S02]  /*4500*/  SHF.L.U32 R4, R4, R6.reuse, RZ ;  /* 0x0000000604047219 */ /* 0x080fe400000006ff */
[----:B------:R-:W-:Y:S01]  /*4510*/  SHF.L.U32 R6, R3, R6, RZ ;  /* 0x0000000603067219 */ /* 0x000fe200000006ff */
[----:B------:R3:W-:Y:S04]  /*4520*/  STS [UR6+0x240], R5 ;  /* 0x00024005ff007988 */ /* 0x0007e80008000806 */
[----:B------:R3:W-:Y:S04]  /*4530*/  ATOMS.OR RZ, [UR5+0x14], R4 ;  /* 0x00001404ffff798c */ /* 0x0007e8000b000005 */
[----:B------:R3:W-:Y:S01]  /*4540*/  ATOMS.OR RZ, [UR5+0x18], R6 ;  /* 0x00001806ffff798c */ /* 0x0007e2000b000005 */
[----:B------:R-:W-:Y:S03]  /*4550*/  SYNCS.ARRIVE.TRANS64.RED.A1T0 RZ, [UR4], RZ ;  /* 0x000000ffffff79a7 */ /* 0x000fe60008100404 */
[----:B------:R3:W-:Y:S01]  /*4560*/  ATOMS.XOR RZ, [UR5+0x10], R3 ;  /* 0x00001003ffff798c */ /* 0x0007e2000b800005 */
[----:B------:R-:W-:Y:S05]  /*4570*/  BRA `(.L_x_80) ;  /* 0x0000000000107947 */ /* 0x000fea0003800000 */
.L_x_73:
[----:B------:R-:W-:Y:S02]  /*4580*/  MOV R3, 0xffffffff ;  /* 0xffffffff00037802 */ /* 0x000fe40000000f00 */
[----:B------:R-:W-:-:S03]  /*4590*/  MOV R4, 0x45c0 ;  /* 0x000045c000047802 */ /* 0x000fc60000000f00 */
[----:B------:R2:W-:Y:S04]  /*45a0*/  STS [UR6+0x240], R3 ;  /* 0x00024003ff007988 */ /* 0x0005e80008000806 */
[----:B-12--5:R-:W-:Y:S05]  /*45b0*/  CALL.REL.NOINC `($__internal_1_$__cuda_sm10x_tcgen05_guardrail_trap_phase_invalid_during_alloc) ;  /* 0x0000006c00787944 */ /* 0x026fea0003c00000 */
.L_x_80:
[----:B------:R-:W-:Y:S05]  /*45c0*/  WARPSYNC.ALL ;  /* 0x0000000000007948 */ /* 0x000fea0003800000 */
[----:B------:R-:W4:Y:S01]  /*45d0*/  S2UR UR17, SR_CgaCtaId ;  /* 0x00000000001179c3 */ /* 0x000f220000008800 */
[----:B------:R-:W-:Y:S01]  /*45e0*/  UMOV UR4, 0x400 ;  /* 0x0000040000047882 */ /* 0x000fe20000000000 */
[----:B------:R-:W-:-:S06]  /*45f0*/  NOP ;  /* 0x0000000000007918 */ /* 0x000fcc0000000000 */
[----:B------:R-:W-:Y:S06]  /*4600*/  BAR.ARV 0x6, 0xa0 ;  /* 0x0182800000007b1d */ /* 0x000fec0000002000 */
[----:B------:R-:W1:Y:S01]  /*4610*/  LDCU.64 UR6, c[0x0][0x388] ;  /* 0x00007100ff0677ac */ /* 0x000e620008000a00 */
[----:B------:R-:W-:Y:S01]  /*4620*/  LOP3.LUT R2, R2, 0xffff, RZ, 0xc0, !PT ;  /* 0x0000ffff02027812 */ /* 0x000fe200078ec0ff */
[----:B--2---:R-:W-:Y:S01]  /*4630*/  IMAD.MOV.U32 R8, RZ, RZ, 0x1 ;  /* 0x00000001ff087424 */ /* 0x004fe200078e00ff */
[----:B------:R-:W-:Y:S01]  /*4640*/  LOP3.LUT R0, R0, 0xffff, RZ, 0xc0, !PT ;  /* 0x0000ffff00007812 */ /* 0x000fe200078ec0ff */
[----:B------:R-:W2:Y:S01]  /*4650*/  LDCU UR8, c[0x0][0x390] ;  /* 0x00007200ff0877ac */ /* 0x000ea20008000800 */
[----:B------:R-:W-:Y:S01]  /*4660*/  R2UR UR18, R2 ;  /* 0x00000000021272ca */ /* 0x000fe200000e0000 */
[----:B------:R-:W-:Y:S01]  /*4670*/  IMAD.MOV.U32 R2, RZ, RZ, RZ ;  /* 0x000000ffff027224 */ /* 0x000fe200078e00ff */
[----:B------:R-:W-:Y:S01]  /*4680*/  R2UR UR28, R0 ;  /* 0x00000000001c72ca */ /* 0x000fe200000e0000 */
[----:B------:R-:W-:Y:S01]  /*4690*/  IMAD.MOV.U32 R0, RZ, RZ, RZ ;  /* 0x000000ffff007224 */ /* 0x000fe200078e00ff */
[----:B------:R-:W-:Y:S01]  /*46a0*/  UMOV UR21, URZ ;  /* 0x000000ff00157c82 */ /* 0x000fe20008000000 */
[----:B----4-:R-:W-:-:S02]  /*46b0*/  ULEA UR17, UR17, UR4, 0x18 ;  /* 0x0000000411117291 */ /* 0x010fc4000f8ec0ff */
[----:B------:R-:W-:Y:S01]  /*46c0*/  UISETP.NE.AND UP3, UPT, UR31, URZ, UPT ;  /* 0x000000ff1f00728c */ /* 0x000fe2000bf65270 */
[----:B------:R-:W-:Y:S01]  /*46d0*/  UMOV UR16, URZ ;  /* 0x000000ff00107c82 */ /* 0x000fe20008000000 */
[----:B------:R-:W-:Y:S01]  /*46e0*/  UMOV UR26, 0x0 ;  /* 0x00000000001a7882 */ /* 0x000fe20000000000 */
[----:B------:R-:W-:Y:S01]  /*46f0*/  UMOV UR27, 0x8210490 ;  /* 0x08210490001b7882 */ /* 0x000fe20000000000 */
[----:B------:R-:W-:Y:S01]  /*4700*/  UMOV UR24, 0x0 ;  /* 0x0000000000187882 */ /* 0x000fe20000000000 */
[----:B-1----:R-:W-:Y:S02]  /*4710*/  UIADD3 UR4, UPT, UPT, UR6, 0x1f, URZ ;  /* 0x0000001f06047890 */ /* 0x002fe4000fffe0ff */
[----:B---3--:R-:W1:Y:S01]  /*4720*/  LDS R3, [UR17+0x240] ;  /* 0x00024011ff037984 */ /* 0x008e620008000800 */
[----:B------:R-:W-:Y:S02]  /*4730*/  UIADD3 UR6, UPT, UPT, UR17, 0x4400, URZ ;  /* 0x0000440011067890 */ /* 0x000fe4000fffe0ff */
[----:B------:R-:W-:-:S02]  /*4740*/  USHF.R.S32.HI UR5, URZ, 0x1f, UR4 ;  /* 0x0000001fff057899 */ /* 0x000fc40008011404 */
[----:B------:R-:W-:Y:S02]  /*4750*/  USHF.R.U32.HI UR6, URZ, 0x4, UR6 ;  /* 0x00000004ff067899 */ /* 0x000fe40008011606 */
[----:B------:R-:W-:Y:S02]  /*4760*/  ULEA.HI UR4, UR5, UR4, URZ, 0x5 ;  /* 0x0000000405047291 */ /* 0x000fe4000f8f28ff */
[----:B------:R-:W-:Y:S02]  /*4770*/  UIADD3 UR5, UPT, UPT, UR17, 0x1e400, URZ ;  /* 0x0001e40011057890 */ /* 0x000fe4000fffe0ff */
[----:B------:R-:W-:Y:S02]  /*4780*/  USHF.R.S32.HI UR4, URZ, 0x5, UR4 ;  /* 0x00000005ff047899 */ /* 0x000fe40008011404 */
[----:B------:R-:W-:Y:S02]  /*4790*/  USHF.R.U32.HI UR5, URZ, 0x4, UR5 ;  /* 0x00000004ff057899 */ /* 0x000fe40008011605 */
[----:B------:R-:W-:-:S02]  /*47a0*/  UIMAD UR7, UR4, UR7, URZ ;  /* 0x00000007040772a4 */ /* 0x000fc4000f8e02ff */
[----:B------:R-:W-:Y:S02]  /*47b0*/  UIADD3 UR4, UPT, UPT, UR17, 0x1f8, URZ ;  /* 0x000001f811047890 */ /* 0x000fe4000fffe0ff */
[----:B------:R-:W-:Y:S02]  /*47c0*/  ULOP3.LUT UR6, UR6, 0x3fff, URZ, 0xc0, !UPT ;  /* 0x00003fff06067892 */ /* 0x000fe4000f8ec0ff */
[----:B------:R-:W-:Y:S02]  /*47d0*/  UPRMT UR23, URZ, 0x654, UR4 ;  /* 0x00000654ff177896 */ /* 0x000fe40008000004 */
[----:B--2---:R-:W-:Y:S02]  /*47e0*/  UIMAD UR4, UR7, UR8, URZ ;  /* 0x00000008070472a4 */ /* 0x004fe4000f8e02ff */
[----:B------:R-:W-:Y:S02]  /*47f0*/  ULOP3.LUT UR20, UR5, 0x3fff, URZ, 0xc0, !UPT ;  /* 0x00003fff05147892 */ /* 0x000fe4000f8ec0ff */
[----:B------:R-:W-:-:S02]  /*4800*/  ULOP3.LUT UR19, UR6, 0x10000, URZ, 0xfc, !UPT ;  /* 0x0001000006137892 */ /* 0x000fc4000f8efcff */
[----:B------:R-:W-:Y:S02]  /*4810*/  UIADD3 UR29, UPT, UPT, UR4, -0x1, URZ ;  /* 0xffffffff041d7890 */ /* 0x000fe4000fffe0ff */
[----:B------:R-:W-:Y:S01]  /*4820*/  UISETP.GE.AND UP4, UPT, UR4, 0x1, UPT ;  /* 0x000000010400788c */ /* 0x000fe2000bf86270 */
[----:B------:R-:W-:Y:S01]  /*4830*/  UMOV UR25, 0x8210490 ;  /* 0x0821049000197882 */ /* 0x000fe20000000000 */
[C---:B-1----:R-:W-:Y:S01]  /*4840*/  VIADD R5, R3.reuse, 0x40 ;  /* 0x0000004003057836 */ /* 0x042fe20000000000 */
[----:B------:R-:W-:-:S04]  /*4850*/  LOP3.LUT R4, R3, 0xffff, RZ, 0xc0, !PT ;  /* 0x0000ffff03047812 */ /* 0x000fc800078ec0ff */
[----:B------:R-:W-:-:S05]  /*4860*/  LOP3.LUT R5, R5, 0xffff, RZ, 0xc0, !PT ;  /* 0x0000ffff05057812 */ /* 0x000fca00078ec0ff */
[----:B------:R1:W-:Y:S02]  /*4870*/  STL.64 [R1], R4 ;  /* 0x0000000401007387 */ /* 0x0003e40000100a00 */
.L_x_92:
[----:B-1----:R-:W-:-:S04]  /*4880*/  SHF.L.U32 R5, R2, 0x1f, RZ ;  /* 0x0000001f02057819 */ /* 0x002fc800000006ff */
[----:B------:R-:W1:Y:S02]  /*4890*/  SYNCS.PHASECHK.TRANS64.TRYWAIT P0, [UR17+0x1f0], R5 ;  /* 0x0001f005ff0075a7 */ /* 0x000e640008001111 */
[----:B-1-34-:R-:W-:Y:S05]  /*48a0*/  @!P0 BRA `(.L_x_84) ;  /* 0x0000006000e08947 */ /* 0x01afea0003800000 */
.L_x_227:
[----:B-1----:R-:W1:Y:S01]  /*48b0*/  LDS.128 R4, [UR17+0x230] ;  /* 0x00023011ff047984 */ /* 0x002e620008000c00 */
[----:B------:R-:W-:Y:S01]  /*48c0*/  ULEA UR22, UR21, UR17, 0x3 ;  /* 0x0000001115167291 */ /* 0x000fe2000f8e18ff */
[----:B------:R-:W-:Y:S01]  /*48d0*/  @!PT LDS RZ, [RZ] ;  /* 0x00000000fffff984 */ /* 0x000fe20000000800 */
[----:B------:R-:W-:Y:S01]  /*48e0*/  @!PT LDS RZ, [RZ] ;  /* 0x00000000fffff984 */ /* 0x000fe20000000800 */
[----:B------:R-:W-:Y:S01]  /*48f0*/  @!PT LDS RZ, [RZ] ;  /* 0x00000000fffff984 */ /* 0x000fe20000000800 */
[----:B------:R-:W-:Y:S01]  /*4900*/  @!PT LDS RZ, [RZ] ;  /* 0x00000000fffff984 */ /* 0x000fe20000000800 */
[----:B------:R2:W-:Y:S06]  /*4910*/  MEMBAR.ALL.CTA ;  /* 0x0000000000007992 */ /* 0x0005ec0000008000 */
[----:B--2---:R-:W2:Y:S02]  /*4920*/  FENCE.VIEW.ASYNC.S ;  /* 0x00000000000073c6 */ /* 0x004ea40000000000 */
[----:B--2---:R-:W-:Y:S01]  /*4930*/  SYNCS.ARRIVE.TRANS64.RED.A1T0 RZ, [UR23], RZ ;  /* 0x000000ffffff79a7 */ /* 0x004fe20008100417 */
[----:B-1----:R-:W-:Y:S01]  /*4940*/  LOP3.LUT P2, RZ, R6, 0x1, RZ, 0xc0, !PT ;  /* 0x0000000106ff7812 */ /* 0x002fe2000784c0ff */
[----:B------:R-:W-:-:S12]  /*4950*/  BRA.U UP3, `(.L_x_85) ;  /* 0x00000001030c7547 */ /* 0x000fd8000b800000 */
[----:B------:R-:W-:-:S04]  /*4960*/  SHF.L.U32 R5, R8, 0x1f, RZ ;  /* 0x0000001f08057819 */ /* 0x000fc800000006ff */
[----:B------:R-:W1:Y:S02]  /*4970*/  SYNCS.PHASECHK.TRANS64.TRYWAIT P0, [UR22+0x210], R5 ;  /* 0x00021005ff0075a7 */ /* 0x000e640008001116 */
[----:B-1----:R-:W-:Y:S05]  /*4980*/  @!P0 BRA `(.L_x_86) ;  /* 0x0000006000c08947 */ /* 0x002fea0003800000 */
.L_x_85:
[----:B------:R-:W-:Y:S05]  /*4990*/  BRA.U UP3, `(.L_x_87) ;  /* 0x0000000103d47547 */ /* 0x000fea000b800000 */
[----:B------:R-:W-:Y:S05]  /*49a0*/  BRA.U !UP4, `(.L_x_88) ;  /* 0x000000010cc47547 */ /* 0x000fea000b800000 */
[----:B------:R-:W-:Y:S01]  /*49b0*/  ULEA UR4, UR21, UR43, 0x2 ;  /* 0x0000002b15047291 */ /* 0x000fe2000f8e10ff */
[----:B-1----:R-:W-:-:S08]  /*49c0*/  SHF.L.U32 R4, R0, 0x1f, RZ ;  /* 0x0000001f00047819 */ /* 0x002fd000000006ff */
[----:B------:R-:W5:Y:S01]  /*49d0*/  LDL R5, [UR4] ;  /* 0x00000004ff057983 */ /* 0x000f620008100800 */
[----:B------:R-:W-:Y:S02]  /*49e0*/  ULEA UR4, UR16, UR17, 0x3 ;  /* 0x0000001110047291 */ /* 0x000fe4000f8e18ff */
[----:B------:R-:W-:Y:S01]  /*49f0*/  UPLOP3.LUT UP2, UPT, UPT, UPT, UPT, 0x40, 0x4 ;  /* 0x000000000004789c */ /* 0x000fe20003f4e870 */
[----:B------:R-:W-:Y:S01]  /*4a00*/  UMOV UR15, UR29 ;  /* 0x0000001d000f7c82 */ /* 0x000fe20008000000 */
[----:B------:R-:W-:-:S05]  /*4a10*/  UMOV UR5, UR16 ;  /* 0x0000001000057c82 */ /* 0x000fca0008000000 */
[----:B------:R1:W2:Y:S04]  /*4a20*/  SYNCS.PHASECHK.TRANS64.TRYWAIT P1, [UR4], R4 ;  /* 0x00000004ff0075a7 */ /* 0x0002a80008021104 */
.L_x_91:
[----:B---3--:R-:W-:Y:S01]  /*4a30*/  ULEA UR10, UR5, UR17, 0x3 ;  /* 0x00000011050a7291 */ /* 0x008fe2000f8e18ff */
[----:B--2-4-:R-:W-:Y:S11]  /*4a40*/  @P1 BRA `(.L_x_89) ;  /* 0x00000000000c1947 */ /* 0x014ff60003800000 */
[----:B------:R-:W-:Y:S04]  /*4a50*/  SHF.L.U32 R6, R0, 0x1f, RZ ;  /* 0x0000001f00067819 */ /* 0x000fe800000006ff */
[----:B------:R-:W2:Y:S02]  /*4a60*/  SYNCS.PHASECHK.TRANS64.TRYWAIT P0, [UR10], R6 ;  /* 0x00000006ff0075a7 */ /* 0x000ea4000800110a */
[----:B--2---:R-:W-:Y:S05]  /*4a70*/  @!P0 BRA `(.L_x_90) ;  /* 0x00000060009c8947 */ /* 0x004fea0003800000 */
.L_x_89:
[----:B------:R-:W-:Y:S01]  /*4a80*/  UISETP.NE.AND UP0, UPT, UR15, URZ, UPT ;  /* 0x000000ff0f00728c */ /* 0x000fe2000bf05270 */
[----:B------:R-:W-:Y:S01]  /*4a90*/  PLOP3.LUT P1, PT, PT, PT, PT, 0x80, 0x8 ;  /* 0x000000000008781c */ /* 0x000fe20003f2f070 */
[----:B------:R-:W-:Y:S02]  /*4aa0*/  UIADD3 UR4, UPT, UPT, UR5, 0x1, URZ ;  /* 0x0000000105047890 */ /* 0x000fe4000fffe0ff */
[----:B------:R-:W-:Y:S02]  /*4ab0*/  ULEA UR8, UR5, UR20, 0x8 ;  /* 0x0000001405087291 */ /* 0x000fe4000f8e40ff */
[----:B------:R-:W-:Y:S01]  /*4ac0*/  UISETP.NE.AND UP1, UPT, UR4, 0x1a, UPT ;  /* 0x0000001a0400788c */ /* 0x000fe2000bf25270 */
[----:B------:R-:W-:Y:S01]  /*4ad0*/  PLOP3.LUT P0, PT, PT, PT, UP0, 0x80, 0x8 ;  /* 0x000000000008781c */ /* 0x000fe20003f0f008 */
[----:B------:R-:W-:Y:S02]  /*4ae0*/  UIADD3 UR12, UPT, UPT, UR8, 0x80, URZ ;  /* 0x00000080080c7890 */ /* 0x000fe4000fffe0ff */
[----:B------:R-:W-:Y:S02]  /*4af0*/  USEL UR6, URZ, 0x1, UP1 ;  /* 0x00000001ff067887 */ /* 0x000fe40008800000 */
[----:B------:R-:W-:Y:S02]  /*4b00*/  USEL UR16, UR4, URZ, UP1 ;  /* 0x000000ff04107287 */ /* 0x000fe40008800000 */
[----:B------:R-:W-:Y:S02]  /*4b10*/  UIADD3 UR10, UPT, UPT, UR10, 0xd0, URZ ;  /* 0x000000d00a0a7890 */ /* 0x000fe4000fffe0ff */
[----:B------:R-:W-:Y:S01]  /*4b20*/  @UP0 ULEA UR4, UR16, UR17, 0x3 ;  /* 0x0000001110040291 */ /* 0x000fe2000f8e18ff */
[----:B------:R-:W-:Y:S01]  /*4b30*/  LOP3.LUT R0, R0, UR6, RZ, 0x3c, !PT ;  /* 0x0000000600007c12 */ /* 0x000fe2000f8e3cff */
[----:B------:R-:W-:Y:S01]  /*4b40*/  UMOV UR9, 0x40004040 ;  /* 0x4000404000097882 */ /* 0x000fe20000000000 */
[----:B------:R-:W-:Y:S01]  /*4b50*/  UMOV UR13, 0x40004040 ;  /* 0x40004040000d7882 */ /* 0x000fe20000000000 */
[----:B------:R-:W-:Y:S01]  /*4b60*/  UMOV UR7, 0x80004020 ;  /* 0x8000402000077882 */ /* 0x000fe20000000000 */
[----:B-1----:R-:W-:Y:S04]  /*4b70*/  @P0 SHF.L.U32 R4, R0, 0x1f, RZ ;  /* 0x0000001f00040819 */ /* 0x002fe800000006ff */
[----:B------:R3:W4:Y:S01]  /*4b80*/  @P0 SYNCS.PHASECHK.TRANS64.TRYWAIT P1, [UR4], R4 ;  /* 0x00000004ff0005a7 */ /* 0x0007220008021104 */
[----:B------:R-:W-:Y:S11]  /*4b90*/  ELECT P0, URZ, PT ;  /* 0x0000000000ff782f */ /* 0x000ff60003800000 */
[----:B------:R-:W-:Y:S02]  /*4ba0*/  @!UPT UIADD3 URZ, UPT, UPT, URZ, URZ, URZ ;  /* 0x000000fffffff290 */ /* 0x000fe4000fffe0ff */
[C---:B-----5:R-:W-:Y:S01]  /*4bb0*/  @P0 R2UR.BROADCAST UR14, R5.reuse ;  /* 0x00000000050e02ca */ /* 0x060fe200008e0000 */
[----:B------:R-:W-:Y:S01]  /*4bc0*/  ULEA UR4, UR5, UR19, 0x8 ;  /* 0x0000001305047291 */ /* 0x000fe2000f8e40ff */
[----:B------:R-:W-:Y:S11]  /*4bd0*/  ELECT P0, URZ, PT ;  /* 0x0000000000ff782f */ /* 0x000ff60003800000 */
[----:B------:R-:W-:Y:S02]  /*4be0*/  @!UPT UIADD3 URZ, UPT, UPT, URZ, URZ, URZ ;  /* 0x000000fffffff290 */ /* 0x000fe4000fffe0ff */
[----:B------:R-:W-:Y:S01]  /*4bf0*/  @P0 R2UR.BROADCAST UR11, R5 ;  /* 0x00000000050b02ca */ /* 0x000fe200008e0000 */
[----:B------:R-:W-:Y:S01]  /*4c00*/  UIADD3 UR6, UPT, UPT, UR4, 0x2, URZ ;  /* 0x0000000204067890 */ /* 0x000fe2000fffe0ff */
[----:B------:R-:W-:Y:S02]  /*4c10*/  UMOV UR5, 0x80004020 ;  /* 0x8000402000057882 */ /* 0x000fe40000000000 */
[----:B------:R1:W-:Y:S01]  /*4c20*/  UTCHMMA.2CTA gdesc[UR4], gdesc[UR8], tmem[UR14], tmem[UR26], idesc[UR27], UP2 ;  /* 0x00ff1a08040075ea */ /* 0x0003e2000920000e */
[----:B------:R-:W-:Y:S08]  /*4c30*/  UPLOP3.LUT UP2, UPT, UPT, UPT, UPT, 0x80, 0x8 ;  /* 0x000000000008789c */ /* 0x000ff00003f4f070 */
[----:B------:R3:W-:Y:S01]  /*4c40*/  UTCHMMA.2CTA gdesc[UR6], gdesc[UR12], tmem[UR11], tmem[UR24], idesc[UR25], UPT ;  /* 0x00ff180c060075ea */ /* 0x0007e2000ba0000b */
[----:B------:R3:W-:Y:S01]  /*4c50*/  UTCBAR.2CTA.MULTICAST [UR10], URZ, UR18 ;  /* 0x000000ff0a0073e9 */ /* 0x0007e20008200812 */
[----:B-1----:R-:W-:Y:S02]  /*4c60*/  UIADD3 UR4, UPT, UPT, UR15, 0x1, URZ ;  /* 0x000000010f047890 */ /* 0x002fe4000fffe0ff */
[----:B------:R-:W-:Y:S02]  /*4c70*/  UIADD3 UR8, UPT, UPT, UR15, -0x1, URZ ;  /* 0xffffffff0f087890 */ /* 0x000fe4000fffe0ff */
[----:B------:R-:W-:Y:S01]  /*4c80*/  UISETP.GT.U32.AND UP0, UPT, UR4, 0x1, UPT ;  /* 0x000000010400788c */ /* 0x000fe2000bf04070 */
[----:B------:R-:W-:Y:S04]  /*4c90*/  UMOV UR5, UR16 ;  /* 0x0000001000057c82 */ /* 0x000fe80008000000 */
[----:B------:R-:W-:Y:S04]  /*4ca0*/  UMOV UR15, UR8 ;  /* 0x00000008000f7c82 */ /* 0x000fe80008000000 */
[----:B------:R-:W-:Y:S05]  /*4cb0*/  BRA.U UP0, `(.L_x_91) ;  /* 0xfffffffd005c7547 */ /* 0x000fea000b83ffff */
.L_x_88:
[----:B------:R-:W-:-:S09]  /*4cc0*/  UIADD3 UR4, UPT, UPT, UR22, 0x200, URZ ;  /* 0x0000020016047890 */ /* 0x000fd2000fffe0ff */
[----:B------:R2:W-:Y:S01]  /*4cd0*/  UTCBAR.2CTA.MULTICAST [UR4], URZ, UR28 ;  /* 0x000000ff040073e9 */ /* 0x0005e2000820081c */
[----:B------:R-:W-:Y:S02]  /*4ce0*/  NOP ;  /* 0x0000000000007918 */ /* 0x000fe40000000000 */
.L_x_87:
[----:B--2---:R-:W-:Y:S01]  /*4cf0*/  UIADD3 UR4, UPT, UPT, UR21, 0x1, URZ ;  /* 0x0000000115047890 */ /* 0x004fe2000fffe0ff */
[----:B------:R-:W-:-:S03]  /*4d00*/  LOP3.LUT R2, R2, 0x1, RZ, 0x3c, !PT ;  /* 0x0000000102027812 */ /* 0x000fc600078e3cff */
[----:B------:R-:W-:-:S04]  /*4d10*/  UISETP.NE.AND UP0, UPT, UR4, 0x2, UPT ;  /* 0x000000020400788c */ /* 0x000fc8000bf05270 */
[----:B------:R-:W-:Y:S02]  /*4d20*/  USEL UR5, URZ, 0x1, UP0 ;  /* 0x00000001ff057887 */ /* 0x000fe40008000000 */
[----:B------:R-:W-:-:S04]  /*4d30*/  USEL UR21, UR4, URZ, UP0 ;  /* 0x000000ff04157287 */ /* 0x000fc80008000000 */
[----:B------:R-:W-:Y:S01]  /*4d40*/  LOP3.LUT R8, R8, UR5, RZ, 0x3c, !PT ;  /* 0x0000000508087c12 */ /* 0x000fe2000f8e3cff */
[----:B------:R-:W-:Y:S07]  /*4d50*/  @P2 BRA `(.L_x_92) ;  /* 0xfffffff800c82947 */ /* 0x000fee000383ffff */
[----:B------:R-:W2:Y:S01]  /*4d60*/  S2UR UR8, SR_CgaCtaId ;  /* 0x00000000000879c3 */ /* 0x000ea20000008800 */
[----:B------:R-:W-:Y:S01]  /*4d70*/  ELECT P0, URZ, PT ;  /* 0x0000000000ff782f */ /* 0x000fe20003800000 */
[----:B------:R-:W-:Y:S01]  /*4d80*/  HFMA2 R0, -RZ, RZ, 0, 5.9604644775390625e-08 ;  /* 0x00000001ff007431 */ /* 0x000fe200000001ff */
[----:B------:R-:W-:-:S05]  /*4d90*/  UMOV UR4, 0x40 ;  /* 0x0000004000047882 */ /* 0x000fca0000000000 */
[----:B------:R-:W-:Y:S01]  /*4da0*/  UVIRTCOUNT.DEALLOC.SMPOOL 0x80 ;  /* 0x000000800000784c */ /* 0x000fe20000000000 */
[----:B------:R-:W-:Y:S02]  /*4db0*/  UISETP.NE.AND UP0, UPT, UR31, URZ, UPT ;  /* 0x000000ff1f00728c */ /* 0x000fe4000bf05270 */
[----:B--2---:R-:W-:-:S09]  /*4dc0*/  ULEA UR8, UR8, UR4, 0x18 ;  /* 0x0000000408087291 */ /* 0x004fd2000f8ec0ff */
[----:B------:R2:W-:Y:S01]  /*4dd0*/  @P0 STS.U8 [UR8+0x1c], R0 ;  /* 0x00001c00ff000988 */ /* 0x0005e20008000008 */
[----:B------:R-:W-:Y:S05]  /*4de0*/  BRA.U UP0, `(.L_x_93) ;  /* 0x0000000100587547 */ /* 0x000fea000b800000 */
[----:B------:R-:W-:Y:S01]  /*4df0*/  UIADD3 UR5, UPT, UPT, UR17, 0x210, URZ ;  /* 0x0000021011057890 */ /* 0x000fe2000fffe0ff */
[----:B------:R-:W-:-:S03]  /*4e00*/  SHF.L.U32 R2, R8, 0x1f, RZ ;  /* 0x0000001f08027819 */ /* 0x000fc600000006ff */
[----:B------:R-:W-:-:S09]  /*4e10*/  ULEA UR4, UR21, UR5, 0x3 ;  /* 0x0000000515047291 */ /* 0x000fd2000f8e18ff */
[----:B------:R-:W1:Y:S02]  /*4e20*/  SYNCS.PHASECHK.TRANS64.TRYWAIT P0, [UR4], R2 ;  /* 0x00000002ff0075a7 */ /* 0x000e640008001104 */
[----:B-1----:R-:W-:Y:S05]  /*4e30*/  @!P0 BRA `(.L_x_94) ;  /* 0x0000005c00c48947 */ /* 0x002fea0003800000 */
.L_x_231:
[----:B------:R-:W-:-:S04]  /*4e40*/  UIADD3 UR4, UPT, UPT, UR21, 0x1, URZ ;  /* 0x0000000115047890 */ /* 0x000fc8000fffe0ff */
[----:B------:R-:W-:-:S04]  /*4e50*/  UISETP.NE.AND UP1, UPT, UR4, 0x2, UPT ;  /* 0x000000020400788c */ /* 0x000fc8000bf25270 */
[----:B---3--:R-:W-:Y:S02]  /*4e60*/  USEL UR6, URZ, 0x1, UP1 ;  /* 0x00000001ff067887 */ /* 0x008fe40008800000 */
[----:B------:R-:W-:-:S04]  /*4e70*/  USEL UR4, UR4, URZ, UP1 ;  /* 0x000000ff04047287 */ /* 0x000fc80008800000 */
[----:B------:R-:W-:Y:S01]  /*4e80*/  ULEA UR4, UR4, UR5, 0x3 ;  /* 0x0000000504047291 */ /* 0x000fe2000f8e18ff */
[----:B-1----:R-:W-:-:S04]  /*4e90*/  LOP3.LUT R2, R8, UR6, RZ, 0x3c, !PT ;  /* 0x0000000608027c12 */ /* 0x002fc8000f8e3cff */
[----:B------:R-:W-:Y:S01]  /*4ea0*/  SHF.L.U32 R2, R2, 0x1f, RZ ;  /* 0x0000001f02027819 */ /* 0x000fe200000006ff */
[----:B--2---:R-:W-:-:S04]  /*4eb0*/  IMAD.U32 R0, RZ, RZ, UR4 ;  /* 0x00000004ff007e24 */ /* 0x004fc8000f8e00ff */
[----:B------:R1:W2:Y:S03]  /*4ec0*/  SYNCS.PHASECHK.TRANS64.TRYWAIT P0, [R0+URZ], R2 ;  /* 0x00000002000075a7 */ /* 0x0002a600080011ff */
[----:B--2---:R-:W-:Y:S05]  /*4ed0*/  @!P0 NANOSLEEP.SYNCS 0x989680 ;  /* 0x009896800000895d */ /* 0x004fea0003900000 */
[----:B------:R-:W2:Y:S02]  /*4ee0*/  @!P0 SYNCS.PHASECHK.TRANS64 P0, [R0+URZ], R2 ;  /* 0x00000002000085a7 */ /* 0x000ea400080010ff */
[----:B--2---:R-:W-:Y:S05]  /*4ef0*/  @P0 BRA `(.L_x_95) ;  /* 0x0000000000200947 */ /* 0x004fea0003800000 */
.L_x_96:
[----:B--2---:R2:W3:Y:S02]  /*4f00*/  SYNCS.PHASECHK.TRANS64.TRYWAIT P0, [R0+URZ], R2 ;  /* 0x00000002000075a7 */ /* 0x0044e400080011ff */
[----:B---3--:R-:W-:Y:S05]  /*4f10*/  @!P0 NANOSLEEP.SYNCS 0x989680 ;  /* 0x009896800000895d */ /* 0x008fea0003900000 */
[----:B------:R-:W3:Y:S02]  /*4f20*/  @!P0 SYNCS.PHASECHK.TRANS64 P0, [R0+URZ], R2 ;  /* 0x00000002000085a7 */ /* 0x000ee400080010ff */
[----:B---3--:R-:W-:Y:S05]  /*4f30*/  @!P0 BRA `(.L_x_96) ;  /* 0xfffffffc00f08947 */ /* 0x008fea000383ffff */
[----:B------:R-:W-:Y:S05]  /*4f40*/  BRA `(.L_x_95) ;  /* 0x00000000000c7947 */ /* 0x000fea0003800000 */
.L_x_93:
[----:B------:R-:W-:-:S04]  /*4f50*/  UIADD3 UR4, UPT, UPT, UR17, 0x220, URZ ;  /* 0x0000022011047890 */ /* 0x000fc8000fffe0ff */
[----:B------:R-:W-:-:S09]  /*4f60*/  UPRMT UR4, UR30, 0x654, UR4 ;  /* 0x000006541e047896 */ /* 0x000fd20008000004 */
[----:B------:R-:W-:Y:S03]  /*4f70*/  SYNCS.ARRIVE.TRANS64.RED.A1T0 RZ, [UR4], RZ ;  /* 0x000000ffffff79a7 */ /* 0x000fe60008100404 */
.L_x_95:
[----:B-12---:R-:W-:Y:S01]  /*4f80*/  SHF.L.U32 R2, RZ, 0x1f, RZ ;  /* 0x0000001fff027819 */ /* 0x006fe200000006ff */
[----:B------:R-:W-:Y:S01]  /*4f90*/  UIADD3 UR4, UPT, UPT, UR17, 0x220, URZ ;  /* 0x0000022011047890 */ /* 0x000fe2000fffe0ff */
[----:B------:R-:W-:Y:S02]  /*4fa0*/  PLOP3.LUT P0, PT, PT, PT, UP0, 0x80, 0x8 ;  /* 0x000000000008781c */ /* 0x000fe40003f0f008 */
[----:B----4-:R-:W1:Y:S02]  /*4fb0*/  SYNCS.PHASECHK.TRANS64.TRYWAIT P1, [UR17+0x220], R2 ;  /* 0x00022002ff0075a7 */ /* 0x010e640008021111 */
[----:B-1----:R-:W-:Y:S09]  /*4fc0*/  @!P1 BRA `(.L_x_97) ;  /* 0x0000005c00789947 */ /* 0x002ff20003800000 */
.L_x_233:
[----:B------:R-:W-:Y:S01]  /*4fd0*/  @!UP0 UPRMT UR4, UR30, 0x654, UR4 ;  /* 0x000006541e048896 */ /* 0x000fe20008000004 */
[----:B------:R-:W-:Y:S01]  /*4fe0*/  LOP3.LUT R3, R3, 0xffff, RZ, 0xc0, !PT ;  /* 0x0000ffff03037812 */ /* 0x000fe200078ec0ff */
[----:B-1----:R-:W-:-:S03]  /*4ff0*/  IMAD.MOV.U32 R2, RZ, RZ, 0xffff ;  /* 0x0000ffffff027424 */ /* 0x002fc600078e00ff */
[----:B------:R-:W-:-:S04]  /*5000*/  SHF.R.U32.HI R3, RZ, 0x5, R3 ;  /* 0x00000005ff037819 */ /* 0x000fc80000011603 */
[----:B------:R-:W-:Y:S01]  /*5010*/  @!P0 SYNCS.ARRIVE.TRANS64.RED.A1T0 RZ, [UR4], RZ ;  /* 0x000000ffffff89a7 */ /* 0x000fe20008100404 */
[----:B------:R-:W-:Y:S01]  /*5020*/  NOP ;  /* 0x0000000000007918 */ /* 0x000fe20000000000 */
[----:B------:R-:W1:Y:S01]  /*5030*/  LDS R0, [UR8+0x14] ;  /* 0x00001408ff007984 */ /* 0x000e620008000800 */
[----:B------:R-:W-:-:S04]  /*5040*/  SHF.L.U32 R2, R2, R3, RZ ;  /* 0x0000000302027219 */ /* 0x000fc800000006ff */
[----:B-1----:R-:W-:-:S04]  /*5050*/  LOP3.LUT R0, R0, R2, RZ, 0xc0, !PT ;  /* 0x0000000200007212 */ /* 0x002fc800078ec0ff */
[----:B------:R-:W-:Y:S01]  /*5060*/  ISETP.NE.AND P0, PT, R0, R2, PT ;  /* 0x000000020000720c */ /* 0x000fe20003f05270 */
[----:B------:R-:W-:-:S05]  /*5070*/  IMAD.MOV.U32 R0, RZ, RZ, 0x1 ;  /* 0x00000001ff007424 */ /* 0x000fca00078e00ff */
[----:B------:R-:W-:-:S07]  /*5080*/  SHF.L.U32 R0, R0, R3, RZ ;  /* 0x0000000300007219 */ /* 0x000fce00000006ff */
[----:B------:R-:W-:Y:S05]  /*5090*/  @P0 BRA `(.L_x_98) ;  /* 0x00000000005c0947 */ /* 0x000fea0003800000 */
[----:B------:R-:W1:Y:S02]  /*50a0*/  LDS R3, [UR8+0x18] ;  /* 0x00001808ff037984 */ /* 0x000e640008000800 */
[----:B-1----:R-:W-:-:S04]  /*50b0*/  LOP3.LUT R3, R3, R0, RZ, 0xc0, !PT ;  /* 0x0000000003037212 */ /* 0x002fc800078ec0ff */
[----:B------:R-:W-:-:S13]  /*50c0*/  ISETP.NE.AND P0, PT, R3, R0, PT ;  /* 0x000000000300720c */ /* 0x000fda0003f05270 */
[----:B------:R-:W-:Y:S05]  /*50d0*/  @P0 BRA `(.L_x_99) ;  /* 0x0000000000400947 */ /* 0x000fea0003800000 */
[----:B------:R-:W-:Y:S01]  /*50e0*/  R2UR UR4, R2 ;  /* 0x00000000020472ca */ /* 0x000fe200000e0000 */
[----:B------:R-:W1:Y:S01]  /*50f0*/  S2R R3, SR_LANEID ;  /* 0x0000000000037919 */ /* 0x000e620000000000 */
[----:B------:R-:W-:-:S04]  /*5100*/  LOP3.LUT R0, RZ, R0, RZ, 0x33, !PT ;  /* 0x00000000ff007212 */ /* 0x000fc800078e33ff */
[----:B---3--:R-:W2:Y:S07]  /*5110*/  REDUX UR6, R0 ;  /* 0x00000000000673c4 */ /* 0x008eae0000000000 */
[----:B------:R-:W-:-:S03]  /*5120*/  ULOP3.LUT UR5, URZ, UR4, URZ, 0x33, !UPT ;  /* 0x00000004ff057292 */ /* 0x000fc6000f8e33ff */
[----:B------:R-:W-:Y:S02]  /*5130*/  VOTEU.ANY UR4, UPT, PT ;  /* 0x0000000000047886 */ /* 0x000fe400038e0100 */
[----:B------:R-:W-:Y:S01]  /*5140*/  UFLO.U32 UR4, UR4 ;  /* 0x00000004000472bd */ /* 0x000fe200080e0000 */
[----:B------:R-:W-:-:S04]  /*5150*/  IMAD.U32 R2, RZ, RZ, UR5 ;  /* 0x00000005ff027e24 */ /* 0x000fc8000f8e00ff */
[----:B------:R-:W3:Y:S02]  /*5160*/  REDUX UR7, R2 ;  /* 0x00000000020773c4 */ /* 0x000ee40000000000 */
[----:B------:R4:W-:Y:S01]  /*5170*/  UTCATOMSWS.AND URZ, UR5 ;  /* 0x0000000500ff79e3 */ /* 0x0009e20008000000 */
[----:B--2---:R-:W-:Y:S01]  /*5180*/  IMAD.U32 R0, RZ, RZ, UR6 ;  /* 0x00000006ff007e24 */ /* 0x004fe2000f8e00ff */
[----:B-1----:R-:W-:Y:S01]  /*5190*/  ISETP.EQ.U32.AND P0, PT, R3, UR4, PT ;  /* 0x0000000403007c0c */ /* 0x002fe2000bf02070 */
[----:B---3--:R-:W-:-:S12]  /*51a0*/  IMAD.U32 R2, RZ, RZ, UR7 ;  /* 0x00000007ff027e24 */ /* 0x008fd8000f8e00ff */
[----:B------:R4:W-:Y:S04]  /*51b0*/  @P0 ATOMS.AND RZ, [UR8+0x14], R2 ;  /* 0x00001402ffff098c */ /* 0x0009e8000a800008 */
[----:B------:R4:W-:Y:S01]  /*51c0*/  @P0 ATOMS.AND RZ, [UR8+0x18], R0 ;  /* 0x00001800ffff098c */ /* 0x0009e2000a800008 */
[----:B------:R-:W-:Y:S05]  /*51d0*/  BRA `(.L_x_100) ;  /* 0x0000000000147947 */ /* 0x000fea0003800000 */
.L_x_99:
[----:B------:R-:W-:Y:S02]  /*51e0*/  MOV R2, 0x5200 ;  /* 0x0000520000027802 */ /* 0x000fe40000000f00 */
[----:B---3-5:R-:W-:Y:S05]  /*51f0*/  CALL.REL.NOINC `($__internal_0_$__cuda_sm10x_tcgen05_guardrail_trap_col_being_dealloced_not_returned_by_alloc) ;  /* 0x00000060005c7944 */ /* 0x028fea0003c00000 */
[----:B------:R-:W-:Y:S05]  /*5200*/  BRA `(.L_x_100) ;  /* 0x0000000000087947 */ /* 0x000fea0003800000 */
.L_x_98:
[----:B------:R-:W-:Y:S02]  /*5210*/  MOV R2, 0x5230 ;  /* 0x0000523000027802 */ /* 0x000fe40000000f00 */
[----:B---3-5:R-:W-:Y:S05]  /*5220*/  CALL.REL.NOINC `($__internal_2_$__cuda_sm10x_tcgen05_guardrail_trap_unallocated_columns_being_dealloced) ;  /* 0x0000006000687944 */ /* 0x028fea0003c00000 */
.L_x_100:
[----:B------:R-:W-:Y:S01]  /*5230*/  NOP ;  /* 0x0000000000007918 */ /* 0x000fe20000000000 */
[----:B----4-:R-:W-:Y:S05]  /*5240*/  EXIT ;  /* 0x000000000000794d */ /* 0x010fea0003800000 */
.L_x_72:
[----:B------:R-:W-:-:S09]  /*5250*/  UISETP.NE.OR UP0, UPT, UR18, 0x3, !UP3 ;  /* 0x000000031200788c */ /* 0x000fd2000df05670 */
[----:B------:R-:W-:Y:S05]  /*5260*/  BRA.U UP0, `(.L_x_101) ;  /* 0x00000015002c7547 */ /* 0x000fea000b800000 */
[----:B------:R-:W2:Y:S01]  /*5270*/  LDCU.64 UR4, c[0x0][0x888] ;  /* 0x00011100ff0477ac */ /* 0x000ea20008000a00 */
[----:B------:R-:W3:Y:S01]  /*5280*/  S2UR UR10, SR_CgaCtaId ;  /* 0x00000000000a79c3 */ /* 0x000ee20000008800 */
[----:B------:R-:W-:Y:S01]  /*5290*/  HFMA2 R10, -RZ, RZ, 0, 5.9604644775390625e-08 ;  /* 0x00000001ff0a7431 */ /* 0x000fe200000001ff */
[----:B------:R-:W-:Y:S01]  /*52a0*/  MOV R9, RZ ;  /* 0x000000ff00097202 */ /* 0x000fe20000000f00 */
[----:B------:R-:W4:Y:S01]  /*52b0*/  LDCU UR49, c[0x0][0x370] ;  /* 0x00006e00ff3177ac */ /* 0x000f220008000800 */
[----:B------:R-:W-:Y:S01]  /*52c0*/  HFMA2 R0, -RZ, RZ, 0, 0.00048828125 ;  /* 0x00001000ff007431 */ /* 0x000fe200000001ff */
[----:B------:R-:W4:Y:S03]  /*52d0*/  LDCU.128 UR52, c[0x0][0xb10] ;  /* 0x00016200ff3477ac */ /* 0x000f260008000c00 */
[----:B------:R-:W1:Y:S01]  /*52e0*/  LDC.64 R12, c[0x0][0x348] ;  /* 0x0000d200ff0c7b82 */ /* 0x000e620000000a00 */
[----:B------:R-:W3:Y:S01]  /*52f0*/  LDCU UR38, c[0x0][0x374] ;  /* 0x00006e80ff2677ac */ /* 0x000ee20008000800 */
[----:B------:R-:W3:Y:S01]  /*5300*/  LDCU.64 UR46, c[0x0][0x890] ;  /* 0x00011200ff2e77ac */ /* 0x000ee20008000a00 */
[----:B--2---:R-:W-:Y:S01]  /*5310*/  UISETP.NE.U32.AND UP0, UPT, UR4, URZ, UPT ;  /* 0x000000ff0400728c */ /* 0x004fe2000bf05070 */
[----:B------:R-:W2:Y:S01]  /*5320*/  LDCU UR30, c[0x0][0xb0c] ;  /* 0x00016180ff1e77ac */ /* 0x000ea20008000800 */
[----:B------:R-:W1:Y:S01]  /*5330*/  LDCU UR68, c[0x0][0xb20] ;  /* 0x00016400ff4477ac */ /* 0x000e620008000800 */
[----:B------:R-:W1:Y:S01]  /*5340*/  LDCU UR4, c[0x0][0xb30] ;  /* 0x00016600ff0477ac */ /* 0x000e620008000800 */
[----:B------:R-:W1:Y:S01]  /*5350*/  LDCU.128 UR56, c[0x0][0x980] ;  /* 0x00013000ff3877ac */ /* 0x000e620008000c00 */
[----:B------:R-:W-:Y:S01]  /*5360*/  UMOV UR31, 0x400 ;  /* 0x00000400001f7882 */ /* 0x000fe20000000000 */
[----:B----4-:R-:W-:-:S02]  /*5370*/  UIMAD.WIDE.U32 UR6, UR49, UR52, URZ ;  /* 0x00000034310672a5 */ /* 0x010fc4000f8e00ff */
[----:B---3--:R-:W-:Y:S02]  /*5380*/  UIMAD.WIDE.U32 UR8, UR38, UR55, URZ ;  /* 0x00000037260872a5 */ /* 0x008fe4000f8e00ff */
[----:B------:R-:W-:Y:S02]  /*5390*/  UISETP.NE.AND.EX UP6, UPT, UR5, URZ, UPT, UP0 ;  /* 0x000000ff0500728c */ /* 0x000fe4000bfc5300 */
[----:B------:R-:W-:Y:S02]  /*53a0*/  ULEA UR31, UR10, UR31, 0x18 ;  /* 0x0000001f0a1f7291 */ /* 0x000fe4000f8ec0ff */
[----:B------:R-:W-:Y:S02]  /*53b0*/  UISETP.NE.AND UP0, UPT, UR39, 0x1, UPT ;  /* 0x000000012700788c */ /* 0x000fe4000bf05270 */
[----:B------:R-:W-:Y:S02]  /*53c0*/  UISETP.NE.U32.AND UP0, UPT, UR46, URZ, UPT ;  /* 0x000000ff2e00728c */ /* 0x000fe4000bf05070 */
[----:B------:R-:W-:-:S02]  /*53d0*/  UIADD3 UR61, UPT, UPT, UR31, 0x1b8, URZ ;  /* 0x000001b81f3d7890 */ /* 0x000fc4000fffe0ff */
[----:B------:R-:W-:Y:S02]  /*53e0*/  UIADD3 UR60, UPT, UPT, UR31, 0x1f8, URZ ;  /* 0x000001f81f3c7890 */ /* 0x000fe4000fffe0ff */
[----:B------:R-:W-:Y:S02]  /*53f0*/  UIADD3 UR41, UPT, UPT, UR31, 0x1a0, URZ ;  /* 0x000001a01f297890 */ /* 0x000fe4000fffe0ff */
[----:B------:R-:W-:Y:S02]  /*5400*/  UIADD3 UR33, UPT, UPT, UR31, 0x1a8, URZ ;  /* 0x000001a81f217890 */ /* 0x000fe4000fffe0ff */
[----:B------:R-:W-:Y:S02]  /*5410*/  UIADD3 UR25, UPT, UPT, UR31, 0x1b0, URZ ;  /* 0x000001b01f197890 */ /* 0x000fe4000fffe0ff */
[----:B------:R-:W-:Y:S02]  /*5420*/  UISETP.GE.AND UP3, UPT, UR39, 0x1, UPT ;  /* 0x000000012700788c */ /* 0x000fe4000bf66270 */
[----:B------:R-:W-:Y:S01]  /*5430*/  UISETP.NE.AND.EX UP5, UPT, UR47, URZ, UPT, UP0 ;  /* 0x000000ff2f00728c */ /* 0x000fe2000bfa5300 */
[----:B------:R-:W-:Y:S01]  /*5440*/  UMOV UR66, UR7 ;  /* 0x0000000700427c82 */ /* 0x000fe20008000000 */
[----:B------:R-:W-:Y:S01]  /*5450*/  UMOV UR65, UR9 ;  /* 0x0000000900417c82 */ /* 0x000fe20008000000 */
[----:B--2---:R-:W-:-:S02]  /*5460*/  UISETP.NE.AND UP3, UPT, UR30, 0x1, UPT ;  /* 0x000000011e00788c */ /* 0x004fc4000bf65270 */
[----:B------:R-:W-:Y:S02]  /*5470*/  UISETP.NE.AND UP0, UPT, UR54, 0x1, UPT ;  /* 0x000000013600788c */ /* 0x000fe4000bf05270 */
[----:B------:R-:W-:Y:S01]  /*5480*/  UPLOP3.LUT UP2, UPT, UPT, UPT, UPT, 0x40, 0x4 ;  /* 0x000000000004789c */ /* 0x000fe20003f4e870 */
[----:B------:R-:W2:Y:S01]  /*5490*/  LDCU.64 UR22, c[0x0][0xb28] ;  /* 0x00016500ff1677ac */ /* 0x000ea20008000a00 */
[----:B------:R-:W3:Y:S01]  /*54a0*/  LDCU.64 UR50, c[0x0][0x990] ;  /* 0x00013200ff3277ac */ /* 0x000ee20008000a00 */
[----:B------:R-:W-:Y:S02]  /*54b0*/  UPRMT UR61, UR10, 0x654, UR61 ;  /* 0x000006540a3d7896 */ /* 0x000fe4000800003d */
[----:B------:R-:W-:Y:S02]  /*54c0*/  UPRMT UR60, URZ, 0x654, UR60 ;  /* 0x00000654ff3c7896 */ /* 0x000fe4000800003c */
[----:B------:R-:W-:Y:S02]  /*54d0*/  UPRMT UR64, UR10, 0x654, UR41 ;  /* 0x000006540a407896 */ /* 0x000fe40008000029 */
[----:B------:R-:W-:-:S02]  /*54e0*/  UPRMT UR63, UR10, 0x654, UR33 ;  /* 0x000006540a3f7896 */ /* 0x000fc40008000021 */
[----:B------:R-:W-:Y:S02]  /*54f0*/  UPRMT UR62, UR10, 0x654, UR25 ;  /* 0x000006540a3e7896 */ /* 0x000fe40008000019 */
[----:B------:R-:W-:Y:S02]  /*5500*/  USHF.R.U32.HI UR66, URZ, UR53, UR66 ;  /* 0x00000035ff427299 */ /* 0x000fe40008011642 */
[----:B-1----:R-:W-:Y:S02]  /*5510*/  USHF.R.U32.HI UR65, URZ, UR68, UR65 ;  /* 0x00000044ff417299 */ /* 0x002fe40008011641 */
[----:B------:R-:W-:Y:S02]  /*5520*/  UISETP.NE.AND UP4, UPT, UR4, 0x1, UPT ;  /* 0x000000010400788c */ /* 0x000fe4000bf85270 */
[----:B------:R-:W-:Y:S02]  /*5530*/  UISETP.NE.AND UP3, UPT, UR56, 0x1, UPT ;  /* 0x000000013800788c */ /* 0x000fe4000bf65270 */
[----:B--23--:R-:W-:-:S11]  /*5540*/  UISETP.NE.AND UP0, UPT, UR59, 0x1, UPT ;  /* 0x000000013b00788c */ /* 0x00cfd6000bf05270 */
.L_x_112:
[----:B------:R-:W-:Y:S04]  /*5550*/  SHF.L.U32 R3, R9, 0x1f, RZ ;  /* 0x0000001f09037819 */ /* 0x000fe800000006ff */
[----:B------:R-:W1:Y:S02]  /*5560*/  SYNCS.PHASECHK.TRANS64.TRYWAIT P0, [UR31+0x1f0], R3 ;  /* 0x0001f003ff0075a7 */ /* 0x000e64000800111f */
[----:B-12---:R-:W-:Y:S05]  /*5570*/  @!P0 BRA `(.L_x_102) ;  /* 0x0000005800248947 */ /* 0x006fea0003800000 */
.L_x_235:
[----:B------:R-:W2:Y:S01]  /*5580*/  LDS.128 R4, [UR31+0x230] ;  /* 0x0002301fff047984 */ /* 0x000ea20008000c00 */
[----:B------:R-:W-:Y:S01]  /*5590*/  UISETP.GE.AND UP0, UPT, UR39, 0x1, UPT ;  /* 0x000000012700788c */ /* 0x000fe2000bf06270 */
[----:B------:R-:W-:Y:S01]  /*55a0*/  @!PT LDS RZ, [RZ] ;  /* 0x00000000fffff984 */ /* 0x000fe20000000800 */
[----:B------:R-:W-:Y:S01]  /*55b0*/  @!PT LDS RZ, [RZ] ;  /* 0x00000000fffff984 */ /* 0x000fe20000000800 */
[----:B------:R-:W-:Y:S01]  /*55c0*/  @!PT LDS RZ, [RZ] ;  /* 0x00000000fffff984 */ /* 0x000fe20000000800 */
[----:B------:R-:W-:Y:S01]  /*55d0*/  @!PT LDS RZ, [RZ] ;  /* 0x00000000fffff984 */ /* 0x000fe20000000800 */
[----:B------:R3:W-:Y:S06]  /*55e0*/  MEMBAR.ALL.CTA ;  /* 0x0000000000007992 */ /* 0x0007ec0000008000 */
[----:B---3--:R-:W3:Y:S02]  /*55f0*/  FENCE.VIEW.ASYNC.S ;  /* 0x00000000000073c6 */ /* 0x008ee40000000000 */
[----:B---3--:R-:W-:Y:S01]  /*5600*/  SYNCS.ARRIVE.TRANS64.RED.A1T0 RZ, [UR60], RZ ;  /* 0x000000ffffff79a7 */ /* 0x008fe2000810043c */
[----:B--2---:R-:W-:Y:S11]  /*5610*/  LOP3.LUT P0, RZ, R6, 0x1, RZ, 0xc0, !PT ;  /* 0x0000000106ff7812 */ /* 0x004ff6000780c0ff */
[----:B------:R-:W-:Y:S02]  /*5620*/  @!UPT UIADD3 URZ, UPT, UPT, URZ, URZ, URZ ;  /* 0x000000fffffff290 */ /* 0x000fe4000fffe0ff */
[----:B------:R-:W-:Y:S01]  /*5630*/  VOTEU.ANY UP3, P0 ;  /* 0x0000000000ff7886 */ /* 0x000fe20000060100 */
[----:B------:R-:W-:Y:S11]  /*5640*/  PLOP3.LUT P0, PT, PT, PT, UP3, 0x80, 0x8 ;  /* 0x000000000008781c */ /* 0x000ff60003f0f038 */
[----:B------:R-:W-:Y:S02]  /*5650*/  @!UPT UIADD3 URZ, UPT, UPT, URZ, URZ, URZ ;  /* 0x000000fffffff290 */ /* 0x000fe4000fffe0ff */
[----:B-1----:R-:W-:Y:S02]  /*5660*/  @P0 MOV R3, R4 ;  /* 0x0000000400030202 */ /* 0x002fe40000000f00 */
[----:B------:R-:W-:Y:S02]  /*5670*/  @P0 LOP3.LUT R2, R5, 0xffff, RZ, 0xc0, !PT ;  /* 0x0000ffff05020812 */ /* 0x000fe400078ec0ff */
[----:B------:R-:W-:Y:S02]  /*5680*/  @P0 R2UR UR5, R3 ;  /* 0x00000000030502ca */ /* 0x000fe400000e0000 */
[----:B------:R-:W-:Y:S11]  /*5690*/  @P0 R2UR UR4, R2 ;  /* 0x00000000020402ca */ /* 0x000ff600000e0000 */
[----:B------:R-:W-:Y:S02]  /*56a0*/  @UP3 UMOV UR15, UR5 ;  /* 0x00000005000f3c82 */ /* 0x000fe40008000000 */
[----:B------:R-:W-:Y:S01]  /*56b0*/  @UP3 UMOV UR14, UR4 ;  /* 0x00000004000e3c82 */ /* 0x000fe20008000000 */
[----:B------:R-:W-:Y:S05]  /*56c0*/  BRA.U !UP0, `(.L_x_103) ;  /* 0x0000000108c07547 */ /* 0x000fea000b800000 */
[----:B------:R-:W-:Y:S02]  /*56d0*/  UIMAD.WIDE.U32 UR8, UR14, UR55, URZ ;  /* 0x000000370e0872a5 */ /* 0x000fe4000f8e00ff */
[----:B------:R-:W-:Y:S02]  /*56e0*/  UP2UR UR18, UPR, URZ, 0x4 ;  /* 0x00000004ff127883 */ /* 0x000fe40008000000 */
[----:B------:R-:W-:Y:S02]  /*56f0*/  UISETP.NE.AND UP2, UPT, UR54, 0x1, UPT ;  /* 0x000000013600788c */ /* 0x000fe4000bf45270 */
[----:B------:R-:W-:Y:S02]  /*5700*/  UIMAD.WIDE.U32 UR10, UR15, UR52, URZ ;  /* 0x000000340f0a72a5 */ /* 0x000fe4000f8e00ff */
[----:B------:R-:W-:Y:S02]  /*5710*/  USEL UR4, UR38, UR65, !UP2 ;  /* 0x0000004126047287 */ /* 0x000fe4000d000000 */
[----:B------:R-:W-:Y:S02]  /*5720*/  UISETP.NE.AND UP0, UPT, UR30, 0x1, UPT ;  /* 0x000000011e00788c */ /* 0x000fe4000bf05270 */
[----:B------:R-:W-:Y:S02]  /*5730*/  UP2UR UR19, UPR, URZ, 0x2 ;  /* 0x00000002ff137883 */ /* 0x000fe40008000000 */
[----:B------:R-:W-:Y:S02]  /*5740*/  UISETP.NE.AND UP1, UPT, UR39, 0x1, UPT ;  /* 0x000000012700788c */ /* 0x000fe4000bf25270 */
[----:B------:R-:W-:Y:S02]  /*5750*/  UIMAD.WIDE.U32 UR12, UR4, UR22, URZ ;  /* 0x00000016040c72a5 */ /* 0x000fe4000f8e00ff */
[----:B------:R-:W-:Y:S01]  /*5760*/  USEL UR7, UR49, UR66, !UP0 ;  /* 0x0000004231077287 */ /* 0x000fe2000c000000 */
[----:B------:R-:W-:Y:S02]  /*5770*/  UMOV UR5, UR9 ;  /* 0x0000000900057c82 */ /* 0x000fe40008000000 */
[----:B------:R-:W-:Y:S02]  /*5780*/  USHF.R.U32.HI UR6, URZ, UR68, UR5 ;  /* 0x00000044ff067299 */ /* 0x000fe40008011605 */
[----:B------:R-:W-:Y:S02]  /*5790*/  UIMAD.WIDE.U32 UR16, UR7, UR22, URZ ;  /* 0x00000016071072a5 */ /* 0x000fe4000f8e00ff */
[----:B------:R-:W-:Y:S02]  /*57a0*/  USEL UR6, UR14, UR6, !UP2 ;  /* 0x000000060e067287 */ /* 0x000fe4000d000000 */
[----:B------:R-:W-:Y:S01]  /*57b0*/  UISETP.NE.AND UP2, UPT, UR18, URZ, UPT ;  /* 0x000000ff1200728c */ /* 0x000fe2000bf45270 */
[----:B------:R-:W-:Y:S01]  /*57c0*/  UMOV UR5, UR11 ;  /* 0x0000000b00057c82 */ /* 0x000fe20008000000 */
[----:B------:R-:W-:Y:S02]  /*57d0*/  UIMAD.WIDE.U32 UR10, UR6, UR22, URZ ;  /* 0x00000016060a72a5 */ /* 0x000fe4000f8e00ff */
[----:B------:R-:W-:Y:S03]  /*57e0*/  USHF.R.U32.HI UR8, URZ, UR53, UR5 ;  /* 0x00000035ff087299 */ /* 0x000fe60008011605 */
[----:B------:R-:W-:Y:S02]  /*57f0*/  UMOV UR5, UR13 ;  /* 0x0000000d00057c82 */ /* 0x000fe40008000000 */
[----:B------:R-:W-:Y:S03]  /*5800*/  @UP1 USHF.R.U32.HI UR4, URZ, UR23, UR5 ;  /* 0x00000017ff041299 */ /* 0x000fe60008011605 */
[----:B------:R-:W-:Y:S01]  /*5810*/  UMOV UR5, UR17 ;  /* 0x0000001100057c82 */ /* 0x000fe20008000000 */
[----:B------:R-:W-:Y:S02]  /*5820*/  UIMAD UR4, UR39, UR4, URZ ;  /* 0x00000004270472a4 */ /* 0x000fe4000f8e02ff */
[----:B------:R-:W-:Y:S02]  /*5830*/  @UP1 USHF.R.U32.HI UR7, URZ, UR23, UR5 ;  /* 0x00000017ff071299 */ /* 0x000fe40008011605 */
[----:B------:R-:W-:Y:S02]  /*5840*/  USEL UR5, UR15, UR8, !UP0 ;  /* 0x000000080f057287 */ /* 0x000fe4000c000000 */
[----:B------:R-:W-:Y:S02]  /*5850*/  UIMAD UR8, UR39, UR7, URZ ;  /* 0x00000007270872a4 */ /* 0x000fe4000f8e02ff */
[----:B------:R-:W-:Y:S03]  /*5860*/  UISETP.GE.AND UP0, UPT, UR6, UR4, UPT ;  /* 0x000000040600728c */ /* 0x000fe6000bf06270 */
[----:B------:R-:W-:Y:S01]  /*5870*/  UMOV UR4, UR11 ;  /* 0x0000000b00047c82 */ /* 0x000fe20008000000 */
[----:B------:R-:W-:Y:S02]  /*5880*/  UISETP.GE.OR UP0, UPT, UR5, UR8, UP0 ;  /* 0x000000080500728c */ /* 0x000fe40008706670 */
[----:B------:R-:W-:Y:S02]  /*5890*/  USHF.R.U32.HI UR4, URZ, UR23, UR4 ;  /* 0x00000017ff047299 */ /* 0x000fe40008011604 */
[----:B------:R-:W-:Y:S02]  /*58a0*/  UIMAD.WIDE.U32 UR8, UR5, UR22, URZ ;  /* 0x00000016050872a5 */ /* 0x000fe4000f8e00ff */
[----:B------:R-:W-:Y:S04]  /*58b0*/  USEL UR10, UR6, UR4, !UP1 ;  /* 0x00000004060a7287 */ /* 0x000fe8000c800000 */
[----:B------:R-:W-:Y:S01]  /*58c0*/  UIADD3 UR11, UPT, UPT, -UR10, URZ, URZ ;  /* 0x000000ff0a0b7290 */ /* 0x000fe2000fffe1ff */
[----:B------:R-:W-:Y:S02]  /*58d0*/  @!UP0 UMOV UR4, UR9 ;  /* 0x0000000900048c82 */ /* 0x000fe40008000000 */
[----:B------:R-:W-:Y:S02]  /*58e0*/  @!UP0 USHF.R.U32.HI UR4, URZ, UR23, UR4 ;  /* 0x00000017ff048299 */ /* 0x000fe40008011604 */
[----:B------:R-:W-:Y:S02]  /*58f0*/  UIMAD UR8, UR39, UR11, UR6 ;  /* 0x0000000b270872a4 */ /* 0x000fe4000f8e0206 */
[----:B------:R-:W-:Y:S02]  /*5900*/  @!UP0 USEL UR4, UR5, UR4, !UP1 ;  /* 0x0000000405048287 */ /* 0x000fe4000c800000 */
[----:B------:R-:W-:Y:S02]  /*5910*/  UISETP.NE.AND UP1, UPT, UR19, URZ, UPT ;  /* 0x000000ff1300728c */ /* 0x000fe4000bf25270 */
[----:B------:R-:W-:Y:S02]  /*5920*/  @!UP0 UIMAD UR7, UR7, UR8, UR4 ;  /* 0x00000008070782a4 */ /* 0x000fe4000f8e0204 */
[----:B------:R-:W-:Y:S02]  /*5930*/  @!UP0 UIADD3 UR9, UPT, UPT, UR10, -UR4, URZ ;  /* 0x800000040a098290 */ /* 0x000fe4000fffe0ff */
[----:B------:R-:W-:Y:S02]  /*5940*/  UIADD3 UR8, UPT, UPT, -UR6, URZ, URZ ;  /* 0x000000ff06087290 */ /* 0x000fe4000fffe1ff */
[----:B------:R-:W-:Y:S02]  /*5950*/  UIADD3 UR4, UPT, UPT, -UR5, URZ, URZ ;  /* 0x000000ff05047290 */ /* 0x000fe4000fffe1ff */
[----:B------:R-:W-:Y:S03]  /*5960*/  @!UP0 UIMAD UR6, UR9, UR39, UR5 ;  /* 0x00000027090682a4 */ /* 0x000fe6000f8e0205 */
[----:B------:R-:W-:Y:S01]  /*5970*/  @!UP0 UMOV UR5, UR7 ;  /* 0x0000000700058c82 */ /* 0x000fe20008000000 */
[----:B------:R-:W-:Y:S02]  /*5980*/  UIMAD UR7, UR30, UR4, UR15 ;  /* 0x000000041e0772a4 */ /* 0x000fe4000f8e020f */
[----:B------:R-:W-:Y:S02]  /*5990*/  UIMAD UR4, UR54, UR8, UR14 ;  /* 0x00000008360472a4 */ /* 0x000fe4000f8e020e */
[----:B------:R-:W-:Y:S02]  /*59a0*/  UIMAD UR15, UR5, UR30, UR7 ;  /* 0x0000001e050f72a4 */ /* 0x000fe4000f8e0207 */
[----:B------:R-:W-:Y:S11]  /*59b0*/  UIMAD UR14, UR6, UR54, UR4 ;  /* 0x00000036060e72a4 */ /* 0x000ff6000f8e0204 */
[----:B------:R-:W-:Y:S01]  /*59c0*/  @!UPT UIADD3 URZ, UPT, UPT, URZ, URZ, URZ ;  /* 0x000000fffffff290 */ /* 0x000fe2000fffe0ff */
.L_x_103:
[----:B------:R-:W1:Y:S01]  /*59d0*/  @!UP4 LDCU.128 UR8, c[0x0][0xb10] ;  /* 0x00016200ff08c7ac */ /* 0x000e620008000c00 */
[----:B------:R-:W-:Y:S02]  /*59e0*/  ISETP.NE.U32.AND P1, PT, RZ, UR46, PT ;  /* 0x0000002eff007c0c */ /* 0x000fe4000bf25070 */
[----:B------:R-:W-:Y:S02]  /*59f0*/  SHF.L.U32 R8, R10, 0x1f, RZ ;  /* 0x0000001f0a087819 */ /* 0x000fe400000006ff */
[----:B------:R-:W-:Y:S01]  /*5a00*/  ISETP.NE.AND.EX P1, PT, RZ, UR47, PT, P1 ;  /* 0x0000002fff007c0c */ /* 0x000fe2000bf25310 */
[----:B------:R-:W2:Y:S01]  /*5a10*/  @!UP4 LDCU UR5, c[0x0][0xb0c] ;  /* 0x00016180ff05c7ac */ /* 0x000ea20008000800 */
[----:B------:R-:W-:Y:S02]  /*5a20*/  USHF.L.U32 UR42, UR20, 0x7, URZ ;  /* 0x00000007142a7899 */ /* 0x000fe400080006ff */
[----:B-1----:R-:W-:Y:S07]  /*5a30*/  UIMAD.WIDE.U32 UR6, UR15, UR8, URZ ;  /* 0x000000080f0672a5 */ /* 0x002fee000f8e00ff */
[----:B------:R-:W-:Y:S01]  /*5a40*/  @!UP4 UMOV UR4, UR7 ;  /* 0x000000070004cc82 */ /* 0x000fe20008000000 */
[----:B--2---:R-:W-:Y:S02]  /*5a50*/  @!UP4 UISETP.NE.AND UP0, UPT, UR5, 0x1, UPT ;  /* 0x000000010500c88c */ /* 0x004fe4000bf05270 */
[----:B------:R-:W-:Y:S02]  /*5a60*/  @!UP4 USHF.R.U32.HI UR4, URZ, UR9, UR4 ;  /* 0x00000009ff04c299 */ /* 0x000fe40008011604 */
[----:B------:R-:W-:Y:S02]  /*5a70*/  UIMAD.WIDE.U32 UR6, UR14, UR11, URZ ;  /* 0x0000000b0e0672a5 */ /* 0x000fe4000f8e00ff */
[----:B------:R-:W-:Y:S02]  /*5a80*/  @!UP4 USEL UR8, UR15, UR4, !UP0 ;  /* 0x000000040f08c287 */ /* 0x000fe4000c000000 */
[----:B------:R-:W-:Y:S03]  /*5a90*/  @!UP4 UISETP.NE.AND UP0, UPT, UR10, 0x1, UPT ;  /* 0x000000010a00c88c */ /* 0x000fe6000bf05270 */
[----:B------:R-:W-:Y:S02]  /*5aa0*/  @!UP4 UMOV UR6, UR7 ;  /* 0x000000070006cc82 */ /* 0x000fe40008000000 */
[----:B------:R-:W1:Y:S02]  /*5ab0*/  @!UP4 LDCU UR4, c[0x0][0xb20] ;  /* 0x00016400ff04c7ac */ /* 0x000e640008000800 */
[----:B-1----:R-:W-:Y:S04]  /*5ac0*/  @!UP4 USHF.R.U32.HI UR6, URZ, UR4, UR6 ;  /* 0x00000004ff06c299 */ /* 0x002fe80008011606 */
[----:B------:R-:W-:Y:S04]  /*5ad0*/  @!UP4 USEL UR6, UR14, UR6, !UP0 ;  /* 0x000000060e06c287 */ /* 0x000fe8000c000000 */
[----:B------:R-:W-:Y:S02]  /*5ae0*/  @!UP4 UIADD3 UR4, UPT, UPT, -UR8, UR6, URZ ;  /* 0x000000060804c290 */ /* 0x000fe4000fffe1ff */
[----:B------:R-:W-:Y:S02]  /*5af0*/  @!UP4 UIADD3 UR6, UPT, UPT, UR8, -UR6, URZ ;  /* 0x800000060806c290 */ /* 0x000fe4000fffe0ff */
[----:B------:R-:W-:Y:S02]  /*5b00*/  @!UP4 UIMAD UR15, UR4, UR5, UR15 ;  /* 0x00000005040fc2a4 */ /* 0x000fe4000f8e020f */
[----:B------:R-:W-:Y:S01]  /*5b10*/  @!UP4 UIMAD UR14, UR6, UR10, UR14 ;  /* 0x0000000a060ec2a4 */ /* 0x000fe2000f8e020e */
[----:B------:R-:W-:Y:S11]  /*5b20*/  BRA.U UP2, `(.L_x_104) ;  /* 0x0000000102107547 */ /* 0x000ff6000b800000 */
[----:B------:R-:W-:Y:S04]  /*5b30*/  MOV R3, UR67 ;  /* 0x0000004300037c02 */ /* 0x000fe80008000f00 */
[----:B------:R-:W-:Y:S04]  /*5b40*/  SHF.L.U32 R3, R3, 0x1f, RZ ;  /* 0x0000001f03037819 */ /* 0x000fe800000006ff */
[----:B------:R-:W1:Y:S02]  /*5b50*/  SYNCS.PHASECHK.TRANS64.TRYWAIT P2, [UR31+0x1e8], R3 ;  /* 0x0001e803ff0075a7 */ /* 0x000e64000804111f */
[----:B-1----:R-:W-:Y:S05]  /*5b60*/  @!P2 BRA `(.L_x_105) ;  /* 0x0000005000c0a947 */ /* 0x002fea0003800000 */
.L_x_104:
[----:B------:R-:W-:Y:S05]  /*5b70*/  BRA.U !UP5, `(.L_x_106) ;  /* 0x000000010d387547 */ /* 0x000fea000b800000 */
[----:B------:R-:W-:Y:S01]  /*5b80*/  UPLOP3.LUT UP1, UPT, UPT, UPT, UP6, 0x80, 0x8 ;  /* 0x000000000008789c */ /* 0x000fe20003f2f060 */
[----:B------:R-:W-:Y:S01]  /*5b90*/  IMAD.MOV.U32 R45, RZ, RZ, 0x1 ;  /* 0x00000001ff2d7424 */ /* 0x000fe200078e00ff */
[----:B------:R-:W2:Y:S04]  /*5ba0*/  LDCU.64 UR8, c[0x0][0x358] ;  /* 0x00006b00ff0877ac */ /* 0x000ea80008000a00 */
[----:B------:R-:W-:Y:S05]  /*5bb0*/  PLOP3.LUT P2, PT, PT, PT, UP1, 0x80, 0x8 ;  /* 0x000000000008781c */ /* 0x000fea0003f4f018 */
[----:B------:R-:W3:Y:S01]  /*5bc0*/  @UP1 LDCU.64 UR4, c[0x0][0x888] ;  /* 0x00011100ff0417ac */ /* 0x000ee20008000a00 */
[----:B------:R-:W-:Y:S04]  /*5bd0*/  @UP1 UIMAD UR6, UR48, UR46, URZ ;  /* 0x0000002e300612a4 */ /* 0x000fe8000f8e02ff */
[----:B---3--:R-:W-:Y:S06]  /*5be0*/  @UP1 UIMAD.WIDE UR4, UR6, 0x4, UR4 ;  /* 0x00000004060418a5 */ /* 0x008fec000f8e0204 */
[----:B-1----:R-:W-:Y:S01]  /*5bf0*/  IMAD.U32 R2, RZ, RZ, UR4 ;  /* 0x00000004ff027e24 */ /* 0x002fe2000f8e00ff */
[----:B------:R-:W-:Y:S04]  /*5c00*/  MOV R3, UR5 ;  /* 0x0000000500037c02 */ /* 0x000fe80008000f00 */
[----:B------:R-:W1:Y:S01]  /*5c10*/  @!UP1 LDCU UR4, c[0x0][0x880] ;  /* 0x00011000ff0497ac */ /* 0x000e620008000800 */
[----:B--2--5:R2:W5:Y:S02]  /*5c20*/  @P2 LDG.E R27, desc[UR8][R2.64] ;  /* 0x00000008021b2981 */ /* 0x024564000c1e1900 */
[----:B--2---:R-:W-:Y:S05]  /*5c30*/  HFMA2 R2, -RZ, RZ, 0, 5.9604644775390625e-08 ;  /* 0x00000001ff027431 */ /* 0x004fea00000001ff */
[----:B------:R-:W-:Y:S01]  /*5c40*/  @!P2 PRMT R45, R2, 0x7610, R45 ;  /* 0x00007610022da816 */ /* 0x000fe2000000002d */
[----:B-1----:R-:W-:Y:S07]  /*5c50*/  @!P2 IMAD.U32 R27, RZ, RZ, UR4 ;  /* 0x00000004ff1bae24 */ /* 0x002fee000f8e00ff */
.L_x_106:
[----:B-----5:R-:W-:Y:S01]  /*5c60*/  @!P1 FSETP.EQ.AND P3, PT, R27, RZ, PT ;  /* 0x000000ff1b00920b */ /* 0x020fe20003f62000 */
[----:B------:R-:W-:Y:S01]  /*5c70*/  @!UPT UIADD3 URZ, UPT, UPT, URZ, URZ, URZ ;  /* 0x000000fffffff290 */ /* 0x000fe2000fffe0ff */
[----:B------:R-:W-:Y:S11]  /*5c80*/  @!P1 BRA `(.L_x_107) ;  /* 0x0000000000149947 */ /* 0x000ff60003800000 */
[----:B------:R-:W-:Y:S02]  /*5c90*/  LOP3.LUT P1, RZ, R45, 0xff, RZ, 0xc0, !PT ;  /* 0x000000ff2dff7812 */ /* 0x000fe4000782c0ff */
[----:B------:R-:W-:Y:S04]  /*5ca0*/  PLOP3.LUT P3, PT, PT, PT, UP1, 0x80, 0x8 ;  /* 0x000000000008781c */ /* 0x000fe80003f6f018 */
[----:B------:R-:W-:Y:S07]  /*5cb0*/  PLOP3.LUT P3, PT, P3, PT, PT, 0x8, 0x80 ;  /* 0x000000000080781c */ /* 0x000fee0001f6e170 */
[----:B------:R-:W-:Y:S11]  /*5cc0*/  @P1 FSETP.EQ.AND P3, PT, R27, RZ, PT ;  /* 0x000000ff1b00120b */ /* 0x000ff60003f62000 */
[----:B------:R-:W-:Y:S02]  /*5cd0*/  @!UPT UIADD3 URZ, UPT, UPT, URZ, URZ, URZ ;  /* 0x000000fffffff290 */ /* 0x000fe4000fffe0ff */
.L_x_107:
[----:B------:R-:W-:Y:S01]  /*5ce0*/  USHF.L.U32 UR43, UR45, 0x6, URZ ;  /* 0x000000062d2b7899 */ /* 0x000fe200080006ff */
[----:B------:R-:W2:Y:S01]  /*5cf0*/  SYNCS.PHASECHK.TRANS64.TRYWAIT P1, [UR31+0x1c0], R8 ;  /* 0x0001c008ff0075a7 */ /* 0x000ea2000802111f */
[----:B------:R-:W-:Y:S02]  /*5d00*/  UISETP.NE.AND UP0, UPT, UR56, 0x1, UPT ;  /* 0x000000013800788c */ /* 0x000fe4000bf05270 */
[----:B------:R-:W-:Y:S01]  /*5d10*/  UIMAD.WIDE.U32 UR4, UR43, UR57, URZ ;  /* 0x000000392b0472a5 */ /* 0x000fe2000f8e00ff */
[----:B------:R-:W-:Y:S04]  /*5d20*/  ELECT P2, URZ, PT ;  /* 0x0000000000ff782f */ /* 0x000fe80003840000 */
[----:B------:R-:W-:Y:S02]  /*5d30*/  PLOP3.LUT P2, PT, P3, P2, PT, 0xf2, 0x2f ;  /* 0x00000000002f781c */ /* 0x000fe40001f45e72 */
[----:B------:R-:W-:Y:S02]  /*5d40*/  UMOV UR4, UR5 ;  /* 0x0000000500047c82 */ /* 0x000fe40008000000 */
[----:B------:R-:W-:Y:S04]  /*5d50*/  USHF.R.U32.HI UR4, URZ, UR58, UR4 ;  /* 0x0000003aff047299 */ /* 0x000fe80008011604 */
[----:B------:R-:W-:Y:S02]  /*5d60*/  USEL UR44, UR43, UR4, !UP0 ;  /* 0x000000042b2c7287 */ /* 0x000fe4000c000000 */
[----:B------:R-:W-:Y:S02]  /*5d70*/  UISETP.NE.AND UP0, UPT, UR59, 0x1, UPT ;  /* 0x000000013b00788c */ /* 0x000fe4000bf05270 */
[----:B------:R-:W-:Y:S07]  /*5d80*/  UIMAD.WIDE.U32 UR4, UR44, UR50, URZ ;  /* 0x000000322c0472a5 */ /* 0x000fee000f8e00ff */
[----:B------:R-:W-:Y:S02]  /*5d90*/  UMOV UR4, UR5 ;  /* 0x0000000500047c82 */ /* 0x000fe40008000000 */
[----:B------:R-:W-:Y:S04]  /*5da0*/  USHF.R.U32.HI UR4, URZ, UR51, UR4 ;  /* 0x00000033ff047299 */ /* 0x000fe80008011604 */
[----:B------:R-:W-:Y:S02]  /*5db0*/  USEL UR45, UR44, UR4, !UP0 ;  /* 0x000000042c2d7287 */ /* 0x000fe4000c000000 */
[----:B------:R-:W-:Y:S02]  /*5dc0*/  UIADD3 UR4, UPT, UPT, -UR44, URZ, URZ ;  /* 0x000000ff2c047290 */ /* 0x000fe4000fffe1ff */
[----:B------:R-:W-:Y:S02]  /*5dd0*/  UIADD3 UR5, UPT, UPT, -UR45, URZ, URZ ;  /* 0x000000ff2d057290 */ /* 0x000fe4000fffe1ff */
[----:B------:R-:W-:Y:S02]  /*5de0*/  UIMAD UR43, UR56, UR4, UR43 ;  /* 0x00000004382b72a4 */ /* 0x000fe4000f8e022b */
[----:B------:R-:W-:Y:S01]  /*5df0*/  UIMAD UR44, UR59, UR5, UR44 ;  /* 0x000000053b2c72a4 */ /* 0x000fe2000f8e022c */
[----:B--2---:R-:W-:Y:S11]  /*5e00*/  @!P1 BRA `(.L_x_108) ;  /* 0x0000005000309947 */ /* 0x004ff60003800000 */
.L_x_238:
[----:B-1----:R-:W-:Y:S01]  /*5e10*/  @!P2 IADD3 R3, P1, PT, R12, 0x580, RZ ;  /* 0x000005800c03a810 */ /* 0x002fe20007f3e0ff */
[----:B------:R-:W-:Y:S01]  /*5e20*/  VOTEU.ALL UP0, P2 ;  /* 0x0000000000ff7886 */ /* 0x000fe20001000000 */
[----:B------:R-:W-:Y:S01]  /*5e30*/  UMOV UR9, UR41 ;  /* 0x0000002900097c82 */ /* 0x000fe20008000000 */
[----:B------:R-:W-:Y:S01]  /*5e40*/  UMOV UR11, UR43 ;  /* 0x0000002b000b7c82 */ /* 0x000fe20008000000 */
[----:B------:R-:W-:Y:S01]  /*5e50*/  @!P2 R2UR UR5, R3 ;  /* 0x000000000305a2ca */ /* 0x000fe200000e0000 */
[----:B------:R-:W-:Y:S01]  /*5e60*/  @!P2 IMAD.X R2, RZ, RZ, R13, P1 ;  /* 0x000000ffff02a224 */ /* 0x000fe200008e060d */
[----:B------:R-:W-:Y:S02]  /*5e70*/  @!UP0 UPRMT UR6, URZ, 0x40, URZ ;  /* 0x00000040ff068896 */ /* 0x000fe400080000ff */
[----:B------:R-:W-:Y:S02]  /*5e80*/  @!UP0 UIADD3 UR40, UPT, UPT, UR31, 0x300, URZ ;  /* 0x000003001f288890 */ /* 0x000fe4000fffe0ff */
[----:B------:R-:W-:Y:S01]  /*5e90*/  @!P2 R2UR UR4, R2 ;  /* 0x000000000204a2ca */ /* 0x000fe200000e0000 */
[----:B------:R-:W-:Y:S02]  /*5ea0*/  @!UP0 UPRMT UR6, UR6, 0x5410, URZ ;  /* 0x0000541006068896 */ /* 0x000fe400080000ff */
[----:B------:R-:W-:Y:S02]  /*5eb0*/  @!UP0 UIADD3 UR10, UPT, UPT, UR42, 0x40, URZ ;  /* 0x000000402a0a8890 */ /* 0x000fe4000fffe0ff */
[----:B------:R-:W-:Y:S02]  /*5ec0*/  @!UP0 UIADD3 UR8, UPT, UPT, UR31, 0xb00, URZ ;  /* 0x00000b001f088890 */ /* 0x000fe4000fffe0ff */
[----:B------:R-:W-:Y:S01]  /*5ed0*/  IMAD.U32 R2, RZ, RZ, UR5 ;  /* 0x00000005ff027e24 */ /* 0x000fe2000f8e00ff */
[----:B------:R-:W-:Y:S01]  /*5ee0*/  VOTEU.ALL UP0, P2 ;  /* 0x0000000000ff7886 */ /* 0x000fe20001000000 */
[----:B------:R-:W-:Y:S01]  /*5ef0*/  UMOV UR12, UR44 ;  /* 0x0000002c000c7c82 */ /* 0x000fe20008000000 */
[----:B------:R-:W-:Y:S03]  /*5f00*/  UMOV UR13, UR45 ;  /* 0x0000002d000d7c82 */ /* 0x000fe60008000000 */
[----:B------:R-:W-:Y:S01]  /*5f10*/  IMAD.U32 R3, RZ, RZ, UR4 ;  /* 0x00000004ff037e24 */ /* 0x000fe2000f8e00ff */
[----:B------:R-:W-:Y:S01]  /*5f20*/  @!P2 R2UR UR4, R2 ;  /* 0x000000000204a2ca */ /* 0x000fe200000e0000 */
[----:B------:R-:W-:Y:S03]  /*5f30*/  @!P2 IMAD.MOV.U32 R2, RZ, RZ, 0x1000 ;  /* 0x00001000ff02a424 */ /* 0x000fe600078e00ff */
[----:B------:R-:W-:Y:S11]  /*5f40*/  @!P2 R2UR UR5, R3 ;  /* 0x000000000305a2ca */ /* 0x000ff600000e0000 */
[----:B------:R-:W-:Y:S02]  /*5f50*/  @!UPT UIADD3 URZ, UPT, UPT, URZ, URZ, URZ ;  /* 0x000000fffffff290 */ /* 0x000fe4000fffe0ff */
[----:B------:R1:W-:Y:S01]  /*5f60*/  @!UP0 UTMALDG.4D.IM2COL [UR40], [UR4], UR6 ;  /* 0x00000028040083b4 */ /* 0x0003e20008058006 */
[----:B------:R-:W-:Y:S05]  /*5f70*/  VOTEU.ALL UP0, P2 ;  /* 0x0000000000ff7886 */ /* 0x000fea0001000000 */
[----:B------:R1:W-:Y:S01]  /*5f80*/  @!UP0 UTMALDG.4D.IM2COL [UR8], [UR4], UR6 ;  /* 0x00000008040083b4 */ /* 0x0003e20008058006 */
[----:B------:R1:W-:Y:S01]  /*5f90*/  @!P2 SYNCS.ARRIVE.TRANS64.RED.A0TR RZ, [UR31+0x1a0], R2 ;  /* 0x0001a002ffffa9a7 */ /* 0x0003e2000830041f */
[----:B------:R-:W-:Y:S01]  /*5fa0*/  SYNCS.ARRIVE.TRANS64.RED.A1T0 RZ, [UR64], RZ ;  /* 0x000000ffffff79a7 */ /* 0x000fe20008100440 */
[----:B------:R-:W2:Y:S02]  /*5fb0*/  SYNCS.PHASECHK.TRANS64.TRYWAIT P1, [UR31+0x1c8], R8 ;  /* 0x0001c808ff0075a7 */ /* 0x000ea4000802111f */
[----:B-12---:R-:W-:Y:S05]  /*5fc0*/  @!P1 BRA `(.L_x_109) ;  /* 0x0000004c00d89947 */ /* 0x006fea0003800000 */
.L_x_240:
[----:B------:R-:W-:Y:S01]  /*5fd0*/  @!P2 IADD3 R3, P1, PT, R12, 0x580, RZ ;  /* 0x000005800c03a810 */ /* 0x000fe20007f3e0ff */
[----:B------:R-:W-:Y:S01]  /*5fe0*/  VOTEU.ALL UP0, P2 ;  /* 0x0000000000ff7886 */ /* 0x000fe20001000000 */
[----:B------:R-:W-:Y:S01]  /*5ff0*/  UMOV UR35, UR43 ;  /* 0x0000002b00237c82 */ /* 0x000fe20008000000 */
[----:B------:R-:W-:Y:S01]  /*6000*/  UMOV UR36, UR44 ;  /* 0x0000002c00247c82 */ /* 0x000fe20008000000 */
[----:B------:R-:W-:Y:S01]  /*6010*/  @!P2 R2UR UR5, R3 ;  /* 0x000000000305a2ca */ /* 0x000fe200000e0000 */
[----:B-1----:R-:W-:Y:S01]  /*6020*/  @!P2 IMAD.X R2, RZ, RZ, R13, P1 ;  /* 0x000000ffff02a224 */ /* 0x002fe200008e060d */
[----:B------:R-:W-:Y:S02]  /*6030*/  @!UP0 UPRMT UR6, URZ, 0x40, URZ ;  /* 0x00000040ff068896 */ /* 0x000fe400080000ff */
[----:B------:R-:W-:Y:S02]  /*6040*/  @!UP0 UIADD3 UR34, UPT, UPT, UR42, 0x10, URZ ;  /* 0x000000102a228890 */ /* 0x000fe4000fffe0ff */
[----:B------:R-:W-:Y:S01]  /*6050*/  @!P2 R2UR UR4, R2 ;  /* 0x000000000204a2ca */ /* 0x000fe200000e0000 */
[----:B------:R-:W-:Y:S02]  /*6060*/  @!UP0 UIADD3 UR32, UPT, UPT, UR31, 0x1300, URZ ;  /* 0x000013001f208890 */ /* 0x000fe4000fffe0ff */
[----:B------:R-:W-:Y:S02]  /*6070*/  @!UP0 UPRMT UR6, UR6, 0x5410, URZ ;  /* 0x0000541006068896 */ /* 0x000fe400080000ff */
[----:B------:R-:W-:Y:S02]  /*6080*/  @!UP0 UIADD3 UR10, UPT, UPT, UR42, 0x50, URZ ;  /* 0x000000502a0a8890 */ /* 0x000fe4000fffe0ff */
[----:B------:R-:W-:Y:S01]  /*6090*/  IMAD.U32 R2, RZ, RZ, UR5 ;  /* 0x00000005ff027e24 */ /* 0x000fe2000f8e00ff */
[----:B------:R-:W-:Y:S01]  /*60a0*/  @!UP0 UIADD3 UR8, UPT, UPT, UR31, 0x1b00, URZ ;  /* 0x00001b001f088890 */ /* 0x000fe2000fffe0ff */
[----:B------:R-:W-:Y:S01]  /*60b0*/  VOTEU.ALL UP0, P2 ;  /* 0x0000000000ff7886 */ /* 0x000fe20001000000 */
[----:B------:R-:W-:Y:S01]  /*60c0*/  UMOV UR37, UR45 ;  /* 0x0000002d00257c82 */ /* 0x000fe20008000000 */
[----:B------:R-:W-:Y:S02]  /*60d0*/  UMOV UR9, UR33 ;  /* 0x0000002100097c82 */ /* 0x000fe40008000000 */
[----:B------:R-:W-:Y:S01]  /*60e0*/  IMAD.U32 R3, RZ, RZ, UR4 ;  /* 0x00000004ff037e24 */ /* 0x000fe2000f8e00ff */
[----:B------:R-:W-:Y:S01]  /*60f0*/  @!P2 R2UR UR4, R2 ;  /* 0x000000000204a2ca */ /* 0x000fe200000e0000 */
[----:B------:R-:W-:Y:S01]  /*6100*/  @!P2 IMAD.MOV.U32 R2, RZ, RZ, 0x1000 ;  /* 0x00001000ff02a424 */ /* 0x000fe200078e00ff */
[----:B------:R-:W-:Y:S01]  /*6110*/  UMOV UR11, UR43 ;  /* 0x0000002b000b7c82 */ /* 0x000fe20008000000 */
[----:B------:R-:W-:Y:S01]  /*6120*/  UMOV UR12, UR44 ;  /* 0x0000002c000c7c82 */ /* 0x000fe20008000000 */
[----:B------:R-:W-:Y:S01]  /*6130*/  @!P2 R2UR UR5, R3 ;  /* 0x000000000305a2ca */ /* 0x000fe200000e0000 */
[----:B------:R-:W-:Y:S11]  /*6140*/  UMOV UR13, UR45 ;  /* 0x0000002d000d7c82 */ /* 0x000ff60008000000 */
[----:B------:R-:W-:Y:S01]  /*6150*/  @!UPT UIADD3 URZ, UPT, UPT, URZ, URZ, URZ ;  /* 0x000000fffffff290 */ /* 0x000fe2000fffe0ff */
[----:B------:R1:W-:Y:S01]  /*6160*/  @!UP0 UTMALDG.4D.IM2COL [UR32], [UR4], UR6 ;  /* 0x00000020040083b4 */ /* 0x0003e20008058006 */
[----:B------:R-:W-:Y:S05]  /*6170*/  VOTEU.ALL UP0, P2 ;  /* 0x0000000000ff7886 */ /* 0x000fea0001000000 */
[----:B------:R1:W-:Y:S01]  /*6180*/  @!UP0 UTMALDG.4D.IM2COL [UR8], [UR4], UR6 ;  /* 0x00000008040083b4 */ /* 0x0003e20008058006 */
[----:B------:R1:W-:Y:S01]  /*6190*/  @!P2 SYNCS.ARRIVE.TRANS64.RED.A0TR RZ, [UR31+0x1a8], R2 ;  /* 0x0001a802ffffa9a7 */ /* 0x0003e2000830041f */
[----:B------:R-:W-:Y:S01]  /*61a0*/  SYNCS.ARRIVE.TRANS64.RED.A1T0 RZ, [UR63], RZ ;  /* 0x000000ffffff79a7 */ /* 0x000fe2000810043f */
[----:B------:R-:W2:Y:S02]  /*61b0*/  SYNCS.PHASECHK.TRANS64.TRYWAIT P1, [UR31+0x1d0], R8 ;  /* 0x0001d008ff0075a7 */ /* 0x000ea4000802111f */
[----:B-12---:R-:W-:Y:S05]  /*61c0*/  @!P1 BRA `(.L_x_110) ;  /* 0x0000004c00709947 */ /* 0x006fea0003800000 */
.L_x_242:
[----:B------:R-:W-:Y:S01]  /*61d0*/  @!P2 IADD3 R3, P1, PT, R12, 0x580, RZ ;  /* 0x000005800c03a810 */ /* 0x000fe20007f3e0ff */
[----:B------:R-:W-:Y:S01]  /*61e0*/  VOTEU.ALL UP0, P2 ;  /* 0x0000000000ff7886 */ /* 0x000fe20001000000 */
[----:B------:R-:W-:Y:S01]  /*61f0*/  UMOV UR27, UR43 ;  /* 0x0000002b001b7c82 */ /* 0x000fe20008000000 */
[----:B------:R-:W-:Y:S01]  /*6200*/  UMOV UR28, UR44 ;  /* 0x0000002c001c7c82 */ /* 0x000fe20008000000 */
[----:B------:R-:W-:Y:S01]  /*6210*/  @!P2 R2UR UR5, R3 ;  /* 0x000000000305a2ca */ /* 0x000fe200000e0000 */
[----:B-1----:R-:W-:Y:S01]  /*6220*/  @!P2 IMAD.X R2, RZ, RZ, R13, P1 ;  /* 0x000000ffff02a224 */ /* 0x002fe200008e060d */
[----:B------:R-:W-:Y:S01]  /*6230*/  @!UP0 UPRMT UR6, URZ, 0x40, URZ ;  /* 0x00000040ff068896 */ /* 0x000fe200080000ff */
[----:B------:R-:W-:Y:S01]  /*6240*/  @P0 SHF.R.U32.HI R4, RZ, 0x10, R5 ;  /* 0x00000010ff040819 */ /* 0x000fe20000011605 */
[----:B------:R-:W-:Y:S02]  /*6250*/  @!UP0 UIADD3 UR26, UPT, UPT, UR42, 0x20, URZ ;  /* 0x000000202a1a8890 */ /* 0x000fe4000fffe0ff */
[----:B------:R-:W-:Y:S01]  /*6260*/  @!P2 R2UR UR4, R2 ;  /* 0x000000000204a2ca */ /* 0x000fe200000e0000 */
[----:B------:R-:W-:Y:S01]  /*6270*/  @!UP0 UIADD3 UR24, UPT, UPT, UR31, 0x2300, URZ ;  /* 0x000023001f188890 */ /* 0x000fe2000fffe0ff */
[----:B------:R-:W-:Y:S01]  /*6280*/  @P0 R2UR UR48, R4 ;  /* 0x00000000043002ca */ /* 0x000fe200000e0000 */
        /* <DEDUP_REMOVED lines=22> */
.L_x_244:
[----:B------:R-:W-:Y:S01]  /*63f0*/  UPLOP3.LUT UP2, UPT, UPT, UPT, UPT, 0x80, 0x8 ;  /* 0x000000000008789c */ /* 0x000fe20003f4f070 */
[----:B------:R-:W-:Y:S01]  /*6400*/  @!P2 IADD3 R3, P0, PT, R12, 0x580, RZ ;  /* 0x000005800c03a810 */ /* 0x000fe20007f1e0ff */
[----:B------:R-:W-:Y:S01]  /*6410*/  UMOV UR19, UR43 ;  /* 0x0000002b00137c82 */ /* 0x000fe20008000000 */
[----:B------:R-:W-:Y:S01]  /*6420*/  UMOV UR20, UR44 ;  /* 0x0000002c00147c82 */ /* 0x000fe20008000000 */
[----:B------:R-:W-:Y:S01]  /*6430*/  UMOV UR21, UR45 ;  /* 0x0000002d00157c82 */ /* 0x000fe20008000000 */
[----:B------:R-:W-:Y:S01]  /*6440*/  @!P2 R2UR UR5, R3 ;  /* 0x000000000305a2ca */ /* 0x000fe200000e0000 */
[----:B-1----:R-:W-:Y:S01]  /*6450*/  @!P2 IMAD.X R2, RZ, RZ, R13, P0 ;  /* 0x000000ffff02a224 */ /* 0x002fe200000e060d */
[----:B------:R-:W-:Y:S01]  /*6460*/  UMOV UR11, UR43 ;  /* 0x0000002b000b7c82 */ /* 0x000fe20008000000 */
[----:B------:R-:W-:Y:S01]  /*6470*/  UMOV UR12, UR44 ;  /* 0x0000002c000c7c82 */ /* 0x000fe20008000000 */
[----:B------:R-:W-:Y:S01]  /*6480*/  VOTEU.ALL UP0, P2 ;  /* 0x0000000000ff7886 */ /* 0x000fe20001000000 */
[----:B------:R-:W-:Y:S01]  /*6490*/  UMOV UR13, UR45 ;  /* 0x0000002d000d7c82 */ /* 0x000fe20008000000 */
[----:B------:R-:W-:Y:S02]  /*64a0*/  @!P2 R2UR UR4, R2 ;  /* 0x000000000204a2ca */ /* 0x000fe400000e0000 */
[----:B------:R-:W-:Y:S01]  /*64b0*/  R2UR UR24, R47 ;  /* 0x000000002f1872ca */ /* 0x000fe200000e0000 */
[----:B------:R-:W-:Y:S01]  /*64c0*/  @!UP0 UPRMT UR6, URZ, 0x40, URZ ;  /* 0x00000040ff068896 */ /* 0x000fe200080000ff */
[----:B------:R-:W-:Y:S01]  /*64d0*/  R2UR UR7, R48 ;  /* 0x00000000300772ca */ /* 0x000fe200000e0000 */
[----:B------:R-:W-:Y:S01]  /*64e0*/  @!UP0 UIADD3 UR18, UPT, UPT, UR42, 0x30, URZ ;  /* 0x000000302a128890 */ /* 0x000fe2000fffe0ff */
[----:B------:R-:W-:Y:S01]  /*64f0*/  LOP3.LUT R10, R10, 0x1, RZ, 0x3c, !PT ;  /* 0x000000010a0a7812 */ /* 0x000fe200078e3cff */
[----:B------:R-:W-:Y:S01]  /*6500*/  IMAD.U32 R2, RZ, RZ, UR5 ;  /* 0x00000005ff027e24 */ /* 0x000fe2000f8e00ff */
[----:B------:R-:W-:Y:S01]  /*6510*/  @!UP0 UIADD3 UR16, UPT, UPT, UR31, 0x3300, URZ ;  /* 0x000033001f108890 */ /* 0x000fe2000fffe0ff */
[----:B------:R-:W-:Y:S01]  /*6520*/  LOP3.LUT R9, R9, 0x1, RZ, 0x3c, !PT ;  /* 0x0000000109097812 */ /* 0x000fe200078e3cff */
[----:B------:R-:W-:Y:S02]  /*6530*/  @!UP0 UIADD3 UR17, UPT, UPT, UR31, 0x1b8, URZ ;  /* 0x000001b81f118890 */ /* 0x000fe4000fffe0ff */
[----:B------:R-:W-:Y:S01]  /*6540*/  @!UP0 UPRMT UR6, UR6, 0x5410, URZ ;  /* 0x0000541006068896 */ /* 0x000fe200080000ff */
[----:B------:R-:W-:Y:S01]  /*6550*/  IMAD.U32 R3, RZ, RZ, UR4 ;  /* 0x00000004ff037e24 */ /* 0x000fe2000f8e00ff */
[----:B------:R-:W-:Y:S01]  /*6560*/  @!P2 R2UR UR4, R2 ;  /* 0x000000000204a2ca */ /* 0x000fe200000e0000 */
[----:B------:R-:W-:Y:S02]  /*6570*/  @!UP0 UIADD3 UR10, UPT, UPT, UR42, 0x70, URZ ;  /* 0x000000702a0a8890 */ /* 0x000fe4000fffe0ff */
[----:B------:R-:W-:Y:S01]  /*6580*/  @!UP0 UIADD3 UR8, UPT, UPT, UR31, 0x3b00, URZ ;  /* 0x00003b001f088890 */ /* 0x000fe2000fffe0ff */
[----:B------:R-:W-:Y:S01]  /*6590*/  @!P2 R2UR UR5, R3 ;  /* 0x000000000305a2ca */ /* 0x000fe200000e0000 */
[----:B------:R-:W-:Y:S01]  /*65a0*/  VOTEU.ALL UP0, P2 ;  /* 0x0000000000ff7886 */ /* 0x000fe20001000000 */
[----:B------:R-:W-:Y:S01]  /*65b0*/  UMOV UR9, UR17 ;  /* 0x0000001100097c82 */ /* 0x000fe20008000000 */
[----:B------:R-:W-:Y:S10]  /*65c0*/  UIADD3 UR45, UPT, UPT, UR15, UR7, URZ ;  /* 0x000000070f2d7290 */ /* 0x000ff4000fffe0ff */
[----:B------:R1:W-:Y:S01]  /*65d0*/  @!UP0 UTMALDG.4D.IM2COL [UR16], [UR4], UR6 ;  /* 0x00000010040083b4 */ /* 0x0003e20008058006 */
[----:B------:R-:W-:Y:S05]  /*65e0*/  VOTEU.ALL UP0, P2 ;  /* 0x0000000000ff7886 */ /* 0x000fea0001000000 */
[----:B------:R2:W-:Y:S01]  /*65f0*/  @!UP0 UTMALDG.4D.IM2COL [UR8], [UR4], UR6 ;  /* 0x00000008040083b4 */ /* 0x0005e20008058006 */
[----:B------:R2:W-:Y:S01]  /*6600*/  @!P2 SYNCS.ARRIVE.TRANS64.RED.A0TR RZ, [UR31+0x1b8], R0 ;  /* 0x0001b800ffffa9a7 */ /* 0x0005e2000830041f */
[----:B------:R-:W-:Y:S01]  /*6610*/  SYNCS.ARRIVE.TRANS64.RED.A1T0 RZ, [UR61], RZ ;  /* 0x000000ffffff79a7 */ /* 0x000fe2000810043d */
[----:B-1----:R-:W-:Y:S01]  /*6620*/  UIADD3 UR20, UPT, UPT, UR14, UR24, URZ ;  /* 0x000000180e147290 */ /* 0x002fe2000fffe0ff */
[----:B------:R-:W-:Y:S11]  /*6630*/  BRA.U UP3, `(.L_x_112) ;  /* 0xffffffed03c47547 */ /* 0x000ff6000b83ffff */
[----:B------:R-:W-:-:S04]  /*6640*/  SHF.L.U32 R2, R10, 0x1f, RZ ;  /* 0x0000001f0a027819 */ /* 0x000fc800000006ff */
[----:B------:R-:W1:Y:S02]  /*6650*/  SYNCS.PHASECHK.TRANS64.TRYWAIT P0, [UR31+0x1c0], R2 ;  /* 0x0001c002ff0075a7 */ /* 0x000e64000800111f */
[----:B-1----:R-:W-:Y:S05]  /*6660*/  @!P0 BRA `(.L_x_113) ;  /* 0x0000004800788947 */ /* 0x002fea0003800000 */
.L_x_246:
[----:B------:R-:W3:Y:S02]  /*6670*/  SYNCS.PHASECHK.TRANS64.TRYWAIT P0, [UR31+0x1c8], R2 ;  /* 0x0001c802ff0075a7 */ /* 0x000ee4000800111f */
[----:B---3--:R-:W-:Y:S05]  /*6680*/  @!P0 BRA `(.L_x_114) ;  /* 0x0000004800888947 */ /* 0x008fea0003800000 */
.L_x_248:
[----:B------:R-:W3:Y:S02]  /*6690*/  SYNCS.PHASECHK.TRANS64.TRYWAIT P0, [UR31+0x1d0], R2 ;  /* 0x0001d002ff0075a7 */ /* 0x000ee4000800111f */
[----:B---3--:R-:W-:Y:S05]  /*66a0*/  @!P0 BRA `(.L_x_115) ;  /* 0x0000004800988947 */ /* 0x008fea0003800000 */
.L_x_250:
[----:B-12---:R-:W-:-:S07]  /*66b0*/  MOV R0, UR31 ;  /* 0x0000001f00007c02 */ /* 0x006fce0008000f00 */
.L_x_116:
[----:B-1----:R-:W-:-:S04]  /*66c0*/  SHF.L.U32 R2, R10, 0x1f, RZ ;  /* 0x0000001f0a027819 */ /* 0x002fc800000006ff */
[----:B------:R1:W2:Y:S03]  /*66d0*/  SYNCS.PHASECHK.TRANS64.TRYWAIT P0, [R0+URZ+0x1d8], R2 ;  /* 0x0001d802000075a7 */ /* 0x0002a600080011ff */
[----:B--2---:R-:W-:Y:S05]  /*66e0*/  @!P0 NANOSLEEP.SYNCS 0x989680 ;  /* 0x009896800000895d */ /* 0x004fea0003900000 */
[----:B------:R-:W2:Y:S02]  /*66f0*/  @!P0 SYNCS.PHASECHK.TRANS64 P0, [R0+URZ+0x1d8], R2 ;  /* 0x0001d802000085a7 */ /* 0x000ea400080010ff */
[----:B--2---:R-:W-:Y:S05]  /*6700*/  @P0 EXIT ;  /* 0x000000000000094d */ /* 0x004fea0003800000 */
[----:B------:R-:W-:Y:S05]  /*6710*/  BRA `(.L_x_116) ;  /* 0xfffffffc00e87947 */ /* 0x000fea000383ffff */
.L_x_101:
[----:B------:R-:W-:-:S06]  /*6720*/  UISETP.GE.AND UP0, UPT, UR18, 0x4, UPT ;  /* 0x000000041200788c */ /* 0x000fcc000bf06270 */
[----:B------:R-:W-:-:S13]  /*6730*/  PLOP3.LUT P0, PT, PT, PT, UP0, 0x80, 0x8 ;  /* 0x000000000008781c */ /* 0x000fda0003f0f008 */
[----:B-1----:R-:W-:Y:S05]  /*6740*/  @!P0 EXIT ;  /* 0x000000000000894d */ /* 0x002fea0003800000 */
[----:B------:R-:W1:Y:S08]  /*6750*/  S2UR UR4, SR_CgaCtaId ;  /* 0x00000000000479c3 */ /* 0x000e700000008800 */
[----:B------:R-:W-:Y:S01]  /*6760*/  BAR.SYNC.DEFER_BLOCKING 0x6, 0xa0 ;  /* 0x0182800000007b1d */ /* 0x000fe20000010000 */
[C---:B------:R-:W-:Y:S01]  /*6770*/  IMAD.SHL.U32 R44, R55.reuse, 0x10, RZ ;  /* 0x00000010372c7824 */ /* 0x040fe200078e00ff */
[----:B------:R-:W-:Y:S01]  /*6780*/  SHF.L.U32 R23, R55, 0x10, RZ ;  /* 0x0000001037177819 */ /* 0x000fe200000006ff */
[----:B------:R-:W-:-:S02]  /*6790*/  IMAD.SHL.U32 R0, R46, 0x200, RZ ;  /* 0x000002002e007824 */ /* 0x000fc400078e00ff */
[----:B------:R-:W-:Y:S02]  /*67a0*/  HFMA2 R51, -RZ, RZ, 0, 0 ;  /* 0x00000000ff337431 */ /* 0x000fe400000001ff */
[----:B------:R-:W-:Y:S01]  /*67b0*/  IMAD.SHL.U32 R4, R55, 0x2, RZ ;  /* 0x0000000237047824 */ /* 0x000fe200078e00ff */
[----:B------:R-:W-:Y:S01]  /*67c0*/  UMOV UR44, 0x400 ;  /* 0x00000400002c7882 */ /* 0x000fe20000000000 */
[----:B------:R-:W2:Y:S01]  /*67d0*/  LDC.64 R42, c[0x0][0x8b0] ;  /* 0x00022c00ff2a7b82 */ /* 0x000ea20000000a00 */
[C---:B------:R-:W-:Y:S01]  /*67e0*/  LOP3.LUT R54, R44.reuse, 0x5b0, RZ, 0xc0, !PT ;  /* 0x000005b02c367812 */ /* 0x040fe200078ec0ff */
[----:B------:R-:W-:Y:S01]  /*67f0*/  IMAD.MOV.U32 R53, RZ, RZ, 0x1 ;  /* 0x00000001ff357424 */ /* 0x000fe200078e00ff */
[----:B------:R-:W-:Y:S01]  /*6800*/  LOP3.LUT R5, R44, 0x40, RZ, 0xc0, !PT ;  /* 0x000000402c057812 */ /* 0x000fe200078ec0ff */
[----:B------:R-:W-:Y:S01]  /*6810*/  IMAD.MOV.U32 R22, RZ, RZ, RZ ;  /* 0x000000ffff167224 */ /* 0x000fe200078e00ff */
[----:B------:R-:W-:Y:S01]  /*6820*/  LOP3.LUT R54, R54, 0x200, R0, 0xf8, !PT ;  /* 0x0000020036367812 */ /* 0x000fe200078ef800 */
[----:B------:R-:W-:Y:S01]  /*6830*/  IMAD.SHL.U32 R0, R46, 0x200000, RZ ;  /* 0x002000002e007824 */ /* 0x000fe200078e00ff */
[----:B------:R-:W-:Y:S01]  /*6840*/  LOP3.LUT R4, R5, 0x8, R4, 0xf8, !PT ;  /* 0x0000000805047812 */ /* 0x000fe200078ef804 */
[----:B------:R-:W3:Y:S01]  /*6850*/  LDC.64 R40, c[0x0][0x8a8] ;  /* 0x00022a00ff287b82 */ /* 0x000ee20000000a00 */
[----:B------:R-:W-:Y:S01]  /*6860*/  LOP3.LUT P0, RZ, R44, 0x40, RZ, 0xc0, !PT ;  /* 0x000000402cff7812 */ /* 0x000fe2000780c0ff */
[----:B------:R-:W-:Y:S01]  /*6870*/  IMAD.MOV.U32 R52, RZ, RZ, RZ ;  /* 0x000000ffff347224 */ /* 0x000fe200078e00ff */
[----:B------:R-:W-:Y:S01]  /*6880*/  LOP3.LUT R0, R0, 0x200000, RZ, 0xc0, !PT ;  /* 0x0020000000007812 */ /* 0x000fe200078ec0ff */
[----:B------:R-:W4:Y:S01]  /*6890*/  LDCU UR57, c[0x0][0x370] ;  /* 0x00006e00ff3977ac */ /* 0x000f220008000800 */
[----:B------:R-:W-:-:S02]  /*68a0*/  LOP3.LUT R54, R54, R4, RZ, 0xfc, !PT ;  /* 0x0000000436367212 */ /* 0x000fc400078efcff */
[----:B------:R-:W-:Y:S01]  /*68b0*/  LOP3.LUT R23, R0, 0x400000, R23, 0xf8, !PT ;  /* 0x0040000000177812 */ /* 0x000fe200078ef817 */
[----:B-1----:R-:W-:Y:S01]  /*68c0*/  ULEA UR44, UR4, UR44, 0x18 ;  /* 0x0000002c042c7291 */ /* 0x002fe2000f8ec0ff */
[----:B------:R-:W-:Y:S01]  /*68d0*/  P2R R0, PR, RZ, 0x1 ;  /* 0x00000001ff007803 */ /* 0x000fe20000000000 */
[----:B------:R-:W1:Y:S01]  /*68e0*/  LDCU.128 UR4, c[0x0][0xa80] ;  /* 0x00015000ff0477ac */ /* 0x000e620008000c00 */
[----:B------:R-:W-:Y:S01]  /*68f0*/  LOP3.LUT R55, R55, 0x60, RZ, 0xc0, !PT ;  /* 0x0000006037377812 */ /* 0x000fe200078ec0ff */
[----:B------:R-:W2:Y:S05]  /*6900*/  LDCU.64 UR62, c[0x0][0x348] ;  /* 0x00006900ff3e77ac */ /* 0x000eaa0008000a00 */
[----:B------:R-:W4:Y:S01]  /*6910*/  LDS R2, [UR44+0x240] ;  /* 0x0002402cff027984 */ /* 0x000f220008000800 */
[----:B------:R-:W2:Y:S01]  /*6920*/  LDCU UR42, c[0x0][0xb0c] ;  /* 0x00016180ff2a77ac */ /* 0x000ea20008000800 */
[----:B------:R-:W2:Y:S01]  /*6930*/  LDCU UR38, c[0x0][0xb30] ;  /* 0x00016600ff2677ac */ /* 0x000ea20008000800 */
[----:B------:R-:W2:Y:S01]  /*6940*/  LDCU.64 UR50, c[0x0][0x888] ;  /* 0x00011100ff3277ac */ /* 0x000ea20008000a00 */
[----:B-1----:R-:W-:Y:S01]  /*6950*/  IMAD.U32 R59, RZ, RZ, UR4 ;  /* 0x00000004ff3b7e24 */ /* 0x002fe2000f8e00ff */
[----:B------:R-:W-:Y:S01]  /*6960*/  MOV R56, UR7 ;  /* 0x0000000700387c02 */ /* 0x000fe20008000f00 */
[----:B------:R-:W-:Y:S01]  /*6970*/  UIADD3 UR4, UPT, UPT, UR44, 0x300, URZ ;  /* 0x000003002c047890 */ /* 0x000fe2000fffe0ff */
[----:B------:R-:W-:Y:S01]  /*6980*/  IMAD.U32 R58, RZ, RZ, UR5 ;  /* 0x00000005ff3a7e24 */ /* 0x000fe2000f8e00ff */
[----:B------:R-:W1:Y:S01]  /*6990*/  LDCU.64 UR40, c[0x0][0xb28] ;  /* 0x00016500ff2877ac */ /* 0x000e620008000a00 */
[----:B------:R-:W-:-:S03]  /*69a0*/  IMAD.U32 R57, RZ, RZ, UR6 ;  /* 0x00000006ff397e24 */ /* 0x000fc6000f8e00ff */
[----:B------:R-:W-:Y:S01]  /*69b0*/  IMAD.U32 R50, RZ, RZ, UR4 ;  /* 0x00000004ff327e24 */ /* 0x000fe2000f8e00ff */
[----:B------:R-:W1:Y:S01]  /*69c0*/  LDCU.64 UR60, c[0x0][0x890] ;  /* 0x00011200ff3c77ac */ /* 0x000e620008000a00 */
[----:B------:R-:W1:Y:S01]  /*69d0*/  LDCU.128 UR52, c[0x0][0xb10] ;  /* 0x00016200ff3477ac */ /* 0x000e620008000c00 */
[----:B------:R-:W1:Y:S01]  /*69e0*/  LDCU UR56, c[0x0][0x374] ;  /* 0x00006e80ff3877ac */ /* 0x000e620008000800 */
[----:B------:R-:W-:Y:S01]  /*69f0*/  UMOV UR49, URZ ;  /* 0x000000ff00317c82 */ /* 0x000fe20008000000 */
[----:B------:R-:W-:Y:S01]  /*6a00*/  UMOV UR47, URZ ;  /* 0x000000ff002f7c82 */ /* 0x000fe20008000000 */
[C---:B----4-:R-:W-:Y:S01]  /*6a10*/  VIADD R3, R2.reuse, 0x40 ;  /* 0x0000004002037836 */ /* 0x050fe20000000000 */
[----:B------:R-:W-:-:S04]  /*6a20*/  LOP3.LUT R2, R2, 0xffff, RZ, 0xc0, !PT ;  /* 0x0000ffff02027812 */ /* 0x000fc800078ec0ff */
[----:B------:R-:W-:-:S05]  /*6a30*/  LOP3.LUT R3, R3, 0xffff, RZ, 0xc0, !PT ;  /* 0x0000ffff03037812 */ /* 0x000fca00078ec0ff */
[----:B-123--:R4:W-:Y:S02]  /*6a40*/  STL.64 [R1], R2 ;  /* 0x0000000201007387 */ /* 0x00e9e40000100a00 */
.L_x_160:
[----:B----4-:R-:W-:Y:S04]  /*6a50*/  SHF.L.U32 R2, R51, 0x1f, RZ ;  /* 0x0000001f33027819 */ /* 0x010fe800000006ff */
[----:B-1----:R-:W1:Y:S02]  /*6a60*/  SYNCS.PHASECHK.TRANS64.TRYWAIT P0, [UR44+0x1f0], R2 ;  /* 0x0001f002ff0075a7 */ /* 0x002e64000800112c */
[----:B-1----:R-:W-:Y:S05]  /*6a70*/  @!P0 BRA `(.L_x_117) ;  /* 0x0000004400bc8947 */ /* 0x002fea0003800000 */
.L_x_252:
[----:B-1----:R-:W-:Y:S01]  /*6a80*/  LEA R2, R22, UR43, 0x2 ;  /* 0x0000002b16027c11 */ /* 0x002fe2000f8e10ff */
[----:B------:R-:W1:Y:S01]  /*6a90*/  LDS.128 R4, [UR44+0x230] ;  /* 0x0002302cff047984 */ /* 0x000e620008000c00 */
[----:B------:R-:W-:Y:S02]  /*6aa0*/  UIADD3 UR4, UPT, UPT, UR44, 0x1f8, URZ ;  /* 0x000001f82c047890 */ /* 0x000fe4000fffe0ff */
[----:B------:R-:W-:Y:S01]  /*6ab0*/  UISETP.GE.AND UP0, UPT, UR39, 0x1, UPT ;  /* 0x000000012700788c */ /* 0x000fe2000bf06270 */
[----:B------:R-:W-:Y:S01]  /*6ac0*/  @!PT LDS RZ, [RZ] ;  /* 0x00000000fffff984 */ /* 0x000fe20000000800 */
[----:B------:R-:W-:Y:S01]  /*6ad0*/  @!PT LDS RZ, [RZ] ;  /* 0x00000000fffff984 */ /* 0x000fe20000000800 */
[----:B------:R-:W-:Y:S01]  /*6ae0*/  @!PT LDS RZ, [RZ] ;  /* 0x00000000fffff984 */ /* 0x000fe20000000800 */
[----:B------:R-:W-:Y:S01]  /*6af0*/  @!PT LDS RZ, [RZ] ;  /* 0x00000000fffff984 */ /* 0x000fe20000000800 */
[----:B------:R2:W-:Y:S06]  /*6b00*/  MEMBAR.ALL.CTA ;  /* 0x0000000000007992 */ /* 0x0005ec0000008000 */
[----:B--2---:R-:W2:Y:S01]  /*6b10*/  FENCE.VIEW.ASYNC.S ;  /* 0x00000000000073c6 */ /* 0x004ea20000000000 */
[----:B------:R-:W-:Y:S09]  /*6b20*/  UPRMT UR4, URZ, 0x654, UR4 ;  /* 0x00000654ff047896 */ /* 0x000ff20008000004 */
[----:B--2---:R-:W-:Y:S01]  /*6b30*/  SYNCS.ARRIVE.TRANS64.RED.A1T0 RZ, [UR4], RZ ;  /* 0x000000ffffff79a7 */ /* 0x004fe20008100404 */
[----:B------:R-:W5:Y:S01]  /*6b40*/  LDL R2, [R2] ;  /* 0x0000000002027983 */ /* 0x000f620000100800 */
[----:B-1----:R-:W-:Y:S11]  /*6b50*/  LOP3.LUT P0, RZ, R6, 0x1, RZ, 0xc0, !PT ;  /* 0x0000000106ff7812 */ /* 0x002ff6000780c0ff */
[----:B------:R-:W-:Y:S02]  /*6b60*/  @!UPT UIADD3 URZ, UPT, UPT, URZ, URZ, URZ ;  /* 0x000000fffffff290 */ /* 0x000fe4000fffe0ff */
[----:B------:R-:W-:Y:S01]  /*6b70*/  VOTEU.ANY UP1, P0 ;  /* 0x0000000000ff7886 */ /* 0x000fe20000020100 */
[----:B------:R-:W-:Y:S01]  /*6b80*/  PLOP3.LUT P0, PT, PT, PT, UP1, 0x80, 0x8 ;  /* 0x000000000008781c */ /* 0x000fe20003f0f018 */
[----:B------:R-:W-:Y:S11]  /*6b90*/  UP2UR UR58, UPR, URZ, 0x2 ;  /* 0x00000002ff3a7883 */ /* 0x000ff60008000000 */
[----:B------:R-:W-:Y:S01]  /*6ba0*/  @!UPT UIADD3 URZ, UPT, UPT, URZ, URZ, URZ ;  /* 0x000000fffffff290 */ /* 0x000fe2000fffe0ff */
[----:B------:R-:W-:Y:S02]  /*6bb0*/  @P0 MOV R3, R4 ;  /* 0x0000000400030202 */ /* 0x000fe40000000f00 */
[----:B------:R-:W-:Y:S02]  /*6bc0*/  @P0 LOP3.LUT R0, R5, 0xffff, RZ, 0xc0, !PT ;  /* 0x0000ffff05000812 */ /* 0x000fe400078ec0ff */
[----:B------:R-:W-:Y:S02]  /*6bd0*/  @P0 R2UR UR5, R3 ;  /* 0x00000000030502ca */ /* 0x000fe400000e0000 */
[----:B------:R-:W-:Y:S11]  /*6be0*/  @P0 R2UR UR4, R0 ;  /* 0x00000000000402ca */ /* 0x000ff600000e0000 */
[----:B------:R-:W-:Y:S02]  /*6bf0*/  @UP1 UMOV UR37, UR5 ;  /* 0x0000000500251c82 */ /* 0x000fe40008000000 */
[----:B------:R-:W-:Y:S01]  /*6c00*/  @UP1 UMOV UR36, UR4 ;  /* 0x0000000400241c82 */ /* 0x000fe20008000000 */
[----:B------:R-:W-:Y:S05]  /*6c10*/  BRA.U !UP0, `(.L_x_118) ;  /* 0x0000000108cc7547 */ /* 0x000fea000b800000 */
[----:B------:R-:W1:Y:S01]  /*6c20*/  LDCU UR9, c[0x0][0xb20] ;  /* 0x00016400ff0977ac */ /* 0x000e620008000800 */
[----:B------:R-:W-:Y:S02]  /*6c30*/  UIMAD.WIDE.U32 UR4, UR56, UR55, URZ ;  /* 0x00000037380472a5 */ /* 0x000fe4000f8e00ff */
[----:B------:R-:W-:Y:S02]  /*6c40*/  UIMAD.WIDE.U32 UR6, UR57, UR52, URZ ;  /* 0x00000034390672a5 */ /* 0x000fe4000f8e00ff */
[----:B------:R-:W-:Y:S02]  /*6c50*/  UIMAD.WIDE.U32 UR10, UR36, UR55, URZ ;  /* 0x00000037240a72a5 */ /* 0x000fe4000f8e00ff */
[----:B------:R-:W-:Y:S02]  /*6c60*/  UISETP.NE.AND UP0, UPT, UR54, 0x1, UPT ;  /* 0x000000013600788c */ /* 0x000fe4000bf05270 */
[----:B------:R-:W-:Y:S02]  /*6c70*/  UISETP.NE.AND UP1, UPT, UR42, 0x1, UPT ;  /* 0x000000012a00788c */ /* 0x000fe4000bf25270 */
[----:B------:R-:W-:Y:S02]  /*6c80*/  UISETP.NE.AND UP2, UPT, UR39, 0x1, UPT ;  /* 0x000000012700788c */ /* 0x000fe4000bf45270 */
[----:B------:R-:W-:Y:S01]  /*6c90*/  UIMAD.WIDE.U32 UR12, UR37, UR52, URZ ;  /* 0x00000034250c72a5 */ /* 0x000fe2000f8e00ff */
[----:B------:R-:W-:Y:S01]  /*6ca0*/  UMOV UR4, UR5 ;  /* 0x0000000500047c82 */ /* 0x000fe20008000000 */
[----:B------:R-:W-:Y:S01]  /*6cb0*/  UMOV UR6, UR11 ;  /* 0x0000000b00067c82 */ /* 0x000fe20008000000 */
[----:B-1----:R-:W-:Y:S03]  /*6cc0*/  USHF.R.U32.HI UR8, URZ, UR9, UR4 ;  /* 0x00000009ff087299 */ /* 0x002fe60008011604 */
[----:B------:R-:W-:Y:S02]  /*6cd0*/  UMOV UR4, UR7 ;  /* 0x0000000700047c82 */ /* 0x000fe40008000000 */
[----:B------:R-:W-:Y:S02]  /*6ce0*/  USHF.R.U32.HI UR5, URZ, UR53, UR4 ;  /* 0x00000035ff057299 */ /* 0x000fe40008011604 */
[----:B------:R-:W-:Y:S02]  /*6cf0*/  USEL UR4, UR56, UR8, !UP0 ;  /* 0x0000000838047287 */ /* 0x000fe4000c000000 */
[----:B------:R-:W-:Y:S02]  /*6d00*/  USHF.R.U32.HI UR8, URZ, UR9, UR6 ;  /* 0x00000009ff087299 */ /* 0x000fe40008011606 */
[----:B------:R-:W-:Y:S02]  /*6d10*/  UIMAD.WIDE.U32 UR6, UR4, UR40, URZ ;  /* 0x00000028040672a5 */ /* 0x000fe4000f8e00ff */
[----:B------:R-:W-:Y:S02]  /*6d20*/  USEL UR9, UR57, UR5, !UP1 ;  /* 0x0000000539097287 */ /* 0x000fe4000c800000 */
[----:B------:R-:W-:Y:S02]  /*6d30*/  USEL UR8, UR36, UR8, !UP0 ;  /* 0x0000000824087287 */ /* 0x000fe4000c000000 */
[----:B------:R-:W-:Y:S01]  /*6d40*/  UIMAD.WIDE.U32 UR10, UR9, UR40, URZ ;  /* 0x00000028090a72a5 */ /* 0x000fe2000f8e00ff */
[----:B------:R-:W-:Y:S01]  /*6d50*/  UMOV UR6, UR7 ;  /* 0x0000000700067c82 */ /* 0x000fe20008000000 */
[----:B------:R-:W-:Y:S01]  /*6d60*/  UMOV UR5, UR13 ;  /* 0x0000000d00057c82 */ /* 0x000fe20008000000 */
[----:B------:R-:W-:Y:S02]  /*6d70*/  @UP2 USHF.R.U32.HI UR4, URZ, UR41, UR6 ;  /* 0x00000029ff042299 */ /* 0x000fe40008011606 */
[----:B------:R-:W-:Y:S02]  /*6d80*/  USHF.R.U32.HI UR5, URZ, UR53, UR5 ;  /* 0x00000035ff057299 */ /* 0x000fe40008011605 */
[----:B------:R-:W-:Y:S02]  /*6d90*/  UIMAD UR4, UR39, UR4, URZ ;  /* 0x00000004270472a4 */ /* 0x000fe4000f8e02ff */
[----:B------:R-:W-:Y:S02]  /*6da0*/  USEL UR5, UR37, UR5, !UP1 ;  /* 0x0000000525057287 */ /* 0x000fe4000c800000 */
[----:B------:R-:W-:Y:S01]  /*6db0*/  UISETP.GE.AND UP0, UPT, UR8, UR4, UPT ;  /* 0x000000040800728c */ /* 0x000fe2000bf06270 */
[----:B------:R-:W-:Y:S01]  /*6dc0*/  UMOV UR6, UR11 ;  /* 0x0000000b00067c82 */ /* 0x000fe20008000000 */
[----:B------:R-:W-:Y:S02]  /*6dd0*/  UIMAD.WIDE.U32 UR10, UR8, UR40, URZ ;  /* 0x00000028080a72a5 */ /* 0x000fe4000f8e00ff */
[----:B------:R-:W-:Y:S04]  /*6de0*/  @UP2 USHF.R.U32.HI UR9, URZ, UR41, UR6 ;  /* 0x00000029ff092299 */ /* 0x000fe80008011606 */
[----:B------:R-:W-:Y:S01]  /*6df0*/  UIMAD UR6, UR39, UR9, URZ ;  /* 0x00000009270672a4 */ /* 0x000fe2000f8e02ff */
[----:B------:R-:W-:Y:S03]  /*6e00*/  UMOV UR4, UR11 ;  /* 0x0000000b00047c82 */ /* 0x000fe60008000000 */
[----:B------:R-:W-:Y:S02]  /*6e10*/  UISETP.GE.OR UP0, UPT, UR5, UR6, UP0 ;  /* 0x000000060500728c */ /* 0x000fe40008706670 */
[----:B------:R-:W-:Y:S02]  /*6e20*/  USHF.R.U32.HI UR4, URZ, UR41, UR4 ;  /* 0x00000029ff047299 */ /* 0x000fe40008011604 */
[----:B------:R-:W-:Y:S02]  /*6e30*/  UIMAD.WIDE.U32 UR6, UR5, UR40, URZ ;  /* 0x00000028050672a5 */ /* 0x000fe4000f8e00ff */
[----:B------:R-:W-:Y:S02]  /*6e40*/  USEL UR11, UR8, UR4, !UP2 ;  /* 0x00000004080b7287 */ /* 0x000fe4000d000000 */
[----:B------:R-:W-:Y:S02]  /*6e50*/  UIADD3 UR6, UPT, UPT, -UR5, URZ, URZ ;  /* 0x000000ff05067290 */ /* 0x000fe4000fffe1ff */
[----:B------:R-:W-:Y:S02]  /*6e60*/  UIADD3 UR10, UPT, UPT, -UR11, URZ, URZ ;  /* 0x000000ff0b0a7290 */ /* 0x000fe4000fffe1ff */
[----:B------:R-:W-:Y:S02]  /*6e70*/  UIMAD UR6, UR42, UR6, UR37 ;  /* 0x000000062a0672a4 */ /* 0x000fe4000f8e0225 */
[----:B------:R-:W-:Y:S01]  /*6e80*/  UIMAD UR10, UR39, UR10, UR8 ;  /* 0x0000000a270a72a4 */ /* 0x000fe2000f8e0208 */
[----:B------:R-:W-:Y:S01]  /*6e90*/  @!UP0 UMOV UR4, UR7 ;  /* 0x0000000700048c82 */ /* 0x000fe20008000000 */
[----:B------:R-:W-:Y:S02]  /*6ea0*/  UIADD3 UR7, UPT, UPT, -UR8, URZ, URZ ;  /* 0x000000ff08077290 */ /* 0x000fe4000fffe1ff */
[----:B------:R-:W-:Y:S04]  /*6eb0*/  @!UP0 USHF.R.U32.HI UR4, URZ, UR41, UR4 ;  /* 0x00000029ff048299 */ /* 0x000fe80008011604 */
[----:B------:R-:W-:Y:S04]  /*6ec0*/  @!UP0 USEL UR4, UR5, UR4, !UP2 ;  /* 0x0000000405048287 */ /* 0x000fe8000d000000 */
[----:B------:R-:W-:Y:S02]  /*6ed0*/  @!UP0 UIMAD UR9, UR9, UR10, UR4 ;  /* 0x0000000a090982a4 */ /* 0x000fe4000f8e0204 */
[----:B------:R-:W-:Y:S02]  /*6ee0*/  @!UP0 UIADD3 UR10, UPT, UPT, UR11, -UR4, URZ ;  /* 0x800000040b0a8290 */ /* 0x000fe4000fffe0ff */
[----:B------:R-:W-:Y:S02]  /*6ef0*/  UIMAD UR4, UR54, UR7, UR36 ;  /* 0x00000007360472a4 */ /* 0x000fe4000f8e0224 */
[----:B------:R-:W-:Y:S03]  /*6f00*/  @!UP0 UIMAD UR8, UR10, UR39, UR5 ;  /* 0x000000270a0882a4 */ /* 0x000fe6000f8e0205 */
[----:B------:R-:W-:Y:S02]  /*6f10*/  @!UP0 UMOV UR5, UR9 ;  /* 0x0000000900058c82 */ /* 0x000fe40008000000 */
[----:B------:R-:W-:Y:S02]  /*6f20*/  UIMAD UR37, UR5, UR42, UR6 ;  /* 0x0000002a052572a4 */ /* 0x000fe4000f8e0206 */
[----:B------:R-:W-:Y:S11]  /*6f30*/  UIMAD UR36, UR8, UR54, UR4 ;  /* 0x00000036082472a4 */ /* 0x000ff6000f8e0204 */
[----:B------:R-:W-:Y:S01]  /*6f40*/  @!UPT UIADD3 URZ, UPT, UPT, URZ, URZ, URZ ;  /* 0x000000fffffff290 */ /* 0x000fe2000fffe0ff */
.L_x_118:
[----:B------:R-:W-:Y:S01]  /*6f50*/  UISETP.NE.AND UP0, UPT, UR38, 0x1, UPT ;  /* 0x000000012600788c */ /* 0x000fe2000bf05270 */
[----:B------:R-:W-:Y:S01]  /*6f60*/  @P0 SHF.R.U32.HI R4, RZ, 0x10, R5 ;  /* 0x00000010ff040819 */ /* 0x000fe20000011605 */
[----:B------:R-:W-:Y:S01]  /*6f70*/  USHF.L.U32 UR46, UR20, 0x7, URZ ;  /* 0x00000007142e7899 */ /* 0x000fe200080006ff */
[----:B------:R-:W-:Y:S02]  /*6f80*/  BSSY.RECONVERGENT B6, `(.L_x_119) ;  /* 0x0000034000067945 */ /* 0x000fe40003800200 */
[----:B------:R-:W-:Y:S02]  /*6f90*/  @P0 R2UR UR59, R4 ;  /* 0x00000000043b02ca */ /* 0x000fe400000e0000 */
[----:B------:R-:W-:Y:S04]  /*6fa0*/  LOP3.LUT P0, RZ, R50, 0x90, RZ, 0xc0, !PT ;  /* 0x0000009032ff7812 */ /* 0x000fe8000780c0ff */
[----:B------:R-:W1:Y:S01]  /*6fb0*/  @!UP0 LDCU.128 UR12, c[0x0][0xb10] ;  /* 0x00016200ff0c87ac */ /* 0x000e620008000c00 */
[----:B------:R-:W2:Y:S01]  /*6fc0*/  @!UP0 LDCU UR5, c[0x0][0xb0c] ;  /* 0x00016180ff0587ac */ /* 0x000ea20008000800 */
[----:B------:R-:W3:Y:S01]  /*6fd0*/  @!UP0 LDCU UR10, c[0x0][0xb20] ;  /* 0x00016400ff0a87ac */ /* 0x000ee20008000800 */
[----:B-1----:R-:W-:Y:S02]  /*6fe0*/  UIMAD.WIDE.U32 UR8, UR37, UR12, URZ ;  /* 0x0000000c250872a5 */ /* 0x002fe4000f8e00ff */
[----:B------:R-:W-:Y:S02]  /*6ff0*/  UIMAD.WIDE.U32 UR6, UR36, UR15, URZ ;  /* 0x0000000f240672a5 */ /* 0x000fe4000f8e00ff */
[----:B------:R-:W-:Y:S03]  /*7000*/  @!UP0 UISETP.NE.AND UP1, UPT, UR14, 0x1, UPT ;  /* 0x000000010e00888c */ /* 0x000fe6000bf25270 */
[----:B------:R-:W-:Y:S01]  /*7010*/  @!UP0 UMOV UR4, UR9 ;  /* 0x0000000900048c82 */ /* 0x000fe20008000000 */
[----:B--2---:R-:W-:Y:S02]  /*7020*/  @!UP0 UISETP.NE.AND UP2, UPT, UR5, 0x1, UPT ;  /* 0x000000010500888c */ /* 0x004fe4000bf45270 */
[----:B------:R-:W-:Y:S01]  /*7030*/  @!UP0 USHF.R.U32.HI UR4, URZ, UR13, UR4 ;  /* 0x0000000dff048299 */ /* 0x000fe20008011604 */
[----:B------:R-:W-:Y:S02]  /*7040*/  @!UP0 UMOV UR6, UR7 ;  /* 0x0000000700068c82 */ /* 0x000fe40008000000 */
[----:B---3--:R-:W-:Y:S02]  /*7050*/  @!UP0 USHF.R.U32.HI UR6, URZ, UR10, UR6 ;  /* 0x0000000aff068299 */ /* 0x008fe40008011606 */
[----:B------:R-:W-:Y:S02]  /*7060*/  @!UP0 USEL UR7, UR37, UR4, !UP2 ;  /* 0x0000000425078287 */ /* 0x000fe4000d000000 */
[----:B------:R-:W-:Y:S04]  /*7070*/  @!UP0 USEL UR6, UR36, UR6, !UP1 ;  /* 0x0000000624068287 */ /* 0x000fe8000c800000 */
[----:B------:R-:W-:Y:S02]  /*7080*/  @!UP0 UIADD3 UR4, UPT, UPT, -UR7, UR6, URZ ;  /* 0x0000000607048290 */ /* 0x000fe4000fffe1ff */
[----:B------:R-:W-:Y:S02]  /*7090*/  @!UP0 UIADD3 UR6, UPT, UPT, UR7, -UR6, URZ ;  /* 0x8000000607068290 */ /* 0x000fe4000fffe0ff */
[----:B------:R-:W-:Y:S02]  /*70a0*/  @!UP0 UIMAD UR37, UR4, UR5, UR37 ;  /* 0x00000005042582a4 */ /* 0x000fe4000f8e0225 */
[----:B------:R-:W-:Y:S01]  /*70b0*/  @!UP0 UIMAD UR36, UR6, UR14, UR36 ;  /* 0x0000000e062482a4 */ /* 0x000fe2000f8e0224 */
[----:B------:R-:W-:Y:S11]  /*70c0*/  @!P0 BRA `(.L_x_120) ;  /* 0x00000000007c8947 */ /* 0x000ff60003800000 */
[----:B------:R-:W1:Y:S01]  /*70d0*/  LDCU.64 UR8, c[0x4][0x80] ;  /* 0x01001000ff0877ac */ /* 0x000e620008000a00 */
[----:B------:R-:W-:Y:S01]  /*70e0*/  MOV R16, 0x0 ;  /* 0x0000000000107802 */ /* 0x000fe20000000f00 */
[----:B------:R-:W-:Y:S02]  /*70f0*/  HFMA2 R12, -RZ, RZ, 0, 5.9604644775390625e-08 ;  /* 0x00000001ff0c7431 */ /* 0x000fe400000001ff */
[----:B------:R-:W-:Y:S01]  /*7100*/  IMAD.MOV.U32 R8, RZ, RZ, 0x70 ;  /* 0x00000070ff087424 */ /* 0x000fe200078e00ff */
[----:B------:R2:W3:Y:S01]  /*7110*/  LDC.64 R14, c[0x4][R16] ;  /* 0x01000000100e7b82 */ /* 0x0004e20000000a00 */
[----:B------:R-:W4:Y:S01]  /*7120*/  LDCU.64 UR6, c[0x4][0x88] ;  /* 0x01001100ff0677ac */ /* 0x000f220008000a00 */
[----:B------:R-:W-:Y:S01]  /*7130*/  IMAD.MOV.U32 R13, RZ, RZ, RZ ;  /* 0x000000ffff0d7224 */ /* 0x000fe200078e00ff */
[----:B------:R-:W2:Y:S01]  /*7140*/  LDCU.64 UR4, c[0x4][0x8] ;  /* 0x01000100ff0477ac */ /* 0x000ea20008000a00 */
[----:B-1----:R-:W-:Y:S01]  /*7150*/  MOV R5, UR9 ;  /* 0x0000000900057c02 */ /* 0x002fe20008000f00 */
[----:B------:R-:W-:Y:S01]  /*7160*/  IMAD.U32 R4, RZ, RZ, UR8 ;  /* 0x00000008ff047e24 */ /* 0x000fe2000f8e00ff */
[----:B----4-:R-:W-:Y:S01]  /*7170*/  MOV R7, UR7 ;  /* 0x0000000700077c02 */ /* 0x010fe20008000f00 */
[----:B------:R-:W-:Y:S01]  /*7180*/  IMAD.U32 R6, RZ, RZ, UR6 ;  /* 0x00000006ff067e24 */ /* 0x000fe2000f8e00ff */
[----:B--2---:R-:W-:Y:S01]  /*7190*/  MOV R11, UR5 ;  /* 0x00000005000b7c02 */ /* 0x004fe20008000f00 */
[----:B------:R-:W-:Y:S02]  /*71a0*/  IMAD.U32 R10, RZ, RZ, UR4 ;  /* 0x00000004ff0a7e24 */ /* 0x000fe4000f8e00ff */
[----:B------:R-:W-:Y:S07]  /*71b0*/  LEPC R20, `(.L_x_121) ;  /* 0x000000001014794e */ /* 0x000fee0000000000 */
[----:B---3-5:R-:W-:Y:S05]  /*71c0*/  CALL.ABS.NOINC R14 ;  /* 0x000000000e007343 */ /* 0x028fea0003c00000 */
.L_x_121:
[----:B------:R-:W1:Y:S01]  /*71d0*/  LDCU.64 UR8, c[0x4][0x80] ;  /* 0x01001000ff0877ac */ /* 0x000e620008000a00 */
[----:B------:R-:W2:Y:S01]  /*71e0*/  LDC.64 R16, c[0x4][R16] ;  /* 0x0100000010107b82 */ /* 0x000ea20000000a00 */
[----:B------:R-:W-:Y:S02]  /*71f0*/  HFMA2 R12, -RZ, RZ, 0, 5.9604644775390625e-08 ;  /* 0x00000001ff0c7431 */ /* 0x000fe400000001ff */
[----:B------:R-:W-:Y:S02]  /*7200*/  IMAD.MOV.U32 R8, RZ, RZ, 0x70 ;  /* 0x00000070ff087424 */ /* 0x000fe400078e00ff */
[----:B------:R-:W-:Y:S01]  /*7210*/  IMAD.MOV.U32 R13, RZ, RZ, RZ ;  /* 0x000000ffff0d7224 */ /* 0x000fe200078e00ff */
[----:B------:R-:W3:Y:S01]  /*7220*/  LDCU.64 UR6, c[0x4][0x88] ;  /* 0x01001100ff0677ac */ /* 0x000ee20008000a00 */
[----:B------:R-:W4:Y:S01]  /*7230*/  LDCU.64 UR4, c[0x4][0x8] ;  /* 0x01000100ff0477ac */ /* 0x000f220008000a00 */
[----:B-1----:R-:W-:Y:S02]  /*7240*/  MOV R4, UR8 ;  /* 0x0000000800047c02 */ /* 0x002fe40008000f00 */
[----:B------:R-:W-:Y:S02]  /*7250*/  MOV R5, UR9 ;  /* 0x0000000900057c02 */ /* 0x000fe40008000f00 */
[----:B---3--:R-:W-:Y:S01]  /*7260*/  MOV R7, UR7 ;  /* 0x0000000700077c02 */ /* 0x008fe20008000f00 */
[----:B------:R-:W-:Y:S01]  /*7270*/  IMAD.U32 R6, RZ, RZ, UR6 ;  /* 0x00000006ff067e24 */ /* 0x000fe2000f8e00ff */
[----:B----4-:R-:W-:Y:S01]  /*7280*/  MOV R11, UR5 ;  /* 0x00000005000b7c02 */ /* 0x010fe20008000f00 */
[----:B------:R-:W-:Y:S02]  /*7290*/  IMAD.U32 R10, RZ, RZ, UR4 ;  /* 0x00000004ff0a7e24 */ /* 0x000fe4000f8e00ff */
[----:B------:R-:W-:Y:S07]  /*72a0*/  LEPC R20, `(.L_x_120) ;  /* 0x000000001014794e */ /* 0x000fee0000000000 */
[----:B--2---:R-:W-:Y:S05]  /*72b0*/  CALL.ABS.NOINC R16 ;  /* 0x0000000010007343 */ /* 0x004fea0003c00000 */
.L_x_120:
[----:B------:R-:W-:Y:S05]  /*72c0*/  BSYNC.RECONVERGENT B6 ;  /* 0x0000000000067941 */ /* 0x000fea0003800200 */
.L_x_119:
[----:B------:R-:W-:Y:S01]  /*72d0*/  R2UR UR4, R49 ;  /* 0x00000000310472ca */ /* 0x000fe200000e0000 */
[----:B------:R-:W-:Y:S01]  /*72e0*/  UISETP.NE.U32.AND UP0, UPT, UR60, URZ, UPT ;  /* 0x000000ff3c00728c */ /* 0x000fe2000bf05070 */
[----:B------:R-:W-:Y:S02]  /*72f0*/  ISETP.NE.U32.AND P4, PT, R42, RZ, PT ;  /* 0x000000ff2a00720c */ /* 0x000fe40003f85070 */
[----:B------:R-:W-:Y:S01]  /*7300*/  ISETP.NE.U32.AND P2, PT, RZ, UR50, PT ;  /* 0x00000032ff007c0c */ /* 0x000fe2000bf45070 */
[----:B------:R-:W-:Y:S01]  /*7310*/  UISETP.NE.AND.EX UP1, UPT, UR61, URZ, UPT, UP0 ;  /* 0x000000ff3d00728c */ /* 0x000fe2000bf25300 */
[----:B------:R-:W-:Y:S01]  /*7320*/  ISETP.NE.AND.EX P4, PT, R43, RZ, PT, P4 ;  /* 0x000000ff2b00720c */ /* 0x000fe20003f85340 */
[----:B------:R-:W-:Y:S01]  /*7330*/  UPLOP3.LUT UP0, UPT, UPT, UPT, UPT, 0x40, 0x4 ;  /* 0x000000000004789c */ /* 0x000fe20003f0e870 */
[----:B------:R-:W-:Y:S05]  /*7340*/  ISETP.NE.AND.EX P2, PT, RZ, UR51, PT, P2 ;  /* 0x00000033ff007c0c */ /* 0x000fea000bf45320 */
[----:B------:R-:W-:Y:S06]  /*7350*/  UISETP.NE.AND UP2, UPT, UR4, URZ, UPT ;  /* 0x000000ff0400728c */ /* 0x000fec000bf45270 */
[----:B------:R-:W-:Y:S05]  /*7360*/  PLOP3.LUT P1, PT, PT, PT, UP2, 0x80, 0x8 ;  /* 0x000000000008781c */ /* 0x000fea0003f2f028 */
[----:B------:R-:W-:Y:S06]  /*7370*/  @UP2 UPLOP3.LUT UP0, UPT, UPT, UPT, UP1, 0x80, 0x8 ;  /* 0x000000000008289c */ /* 0x000fec0003f0f010 */
[----:B------:R-:W-:Y:S01]  /*7380*/  PLOP3.LUT P0, PT, PT, PT, UP0, 0x80, 0x8 ;  /* 0x000000000008781c */ /* 0x000fe20003f0f008 */
[----:B------:R-:W-:Y:S01]  /*7390*/  @!UPT UIADD3 URZ, UPT, UPT, URZ, URZ, URZ ;  /* 0x000000fffffff290 */ /* 0x000fe2000fffe0ff */
[----:B------:R-:W-:Y:S11]  /*73a0*/  BRA.U !UP1, `(.L_x_122) ;  /* 0x00000001093c7547 */ /* 0x000ff6000b800000 */
[----:B------:R-:W-:Y:S01]  /*73b0*/  UISETP.NE.U32.AND UP0, UPT, UR50, URZ, UPT ;  /* 0x000000ff3200728c */ /* 0x000fe2000bf05070 */
[----:B------:R-:W-:Y:S01]  /*73c0*/  HFMA2 R0, -RZ, RZ, 0, 5.9604644775390625e-08 ;  /* 0x00000001ff007431 */ /* 0x000fe200000001ff */
[----:B------:R-:W1:Y:S01]  /*73d0*/  LDCU.64 UR8, c[0x0][0x358] ;  /* 0x00006b00ff0877ac */ /* 0x000e620008000a00 */
[----:B------:R-:W-:Y:S01]  /*73e0*/  IMAD.MOV.U32 R45, RZ, RZ, 0x1 ;  /* 0x00000001ff2d7424 */ /* 0x000fe200078e00ff */
[----:B------:R-:W-:Y:S06]  /*73f0*/  UISETP.NE.AND.EX UP0, UPT, UR51, URZ, UPT, UP0 ;  /* 0x000000ff3300728c */ /* 0x000fec000bf05300 */
[----:B------:R-:W-:Y:S05]  /*7400*/  PLOP3.LUT P3, PT, PT, PT, UP0, 0x80, 0x8 ;  /* 0x000000000008781c */ /* 0x000fea0003f6f008 */
[----:B------:R-:W2:Y:S01]  /*7410*/  @UP0 LDCU.64 UR4, c[0x0][0x888] ;  /* 0x00011100ff0407ac */ /* 0x000ea20008000a00 */
[----:B------:R-:W-:Y:S07]  /*7420*/  @UP0 UIMAD UR6, UR48, UR60, URZ ;  /* 0x0000003c300602a4 */ /* 0x000fee000f8e02ff */
[----:B------:R-:W-:Y:S01]  /*7430*/  @!P3 PRMT R45, R0, 0x7610, R45 ;  /* 0x00007610002db816 */ /* 0x000fe2000000002d */
[----:B--2---:R-:W-:Y:S06]  /*7440*/  @UP0 UIMAD.WIDE UR4, UR6, 0x4, UR4 ;  /* 0x00000004060408a5 */ /* 0x004fec000f8e0204 */
[----:B------:R-:W-:Y:S01]  /*7450*/  IMAD.U32 R4, RZ, RZ, UR4 ;  /* 0x00000004ff047e24 */ /* 0x000fe2000f8e00ff */
[----:B------:R-:W-:Y:S04]  /*7460*/  MOV R5, UR5 ;  /* 0x0000000500057c02 */ /* 0x000fe80008000f00 */
[----:B------:R-:W2:Y:S01]  /*7470*/  @!UP0 LDCU UR4, c[0x0][0x880] ;  /* 0x00011000ff0487ac */ /* 0x000ea20008000800 */
[----:B-1---5:R1:W5:Y:S02]  /*7480*/  @P3 LDG.E R27, desc[UR8][R4.64] ;  /* 0x00000008041b3981 */ /* 0x022364000c1e1900 */
[----:B-12---:R-:W-:Y:S02]  /*7490*/  @!P3 IMAD.U32 R27, RZ, RZ, UR4 ;  /* 0x00000004ff1bbe24 */ /* 0x006fe4000f8e00ff */
.L_x_122:
[----:B------:R-:W-:Y:S05]  /*74a0*/  @!P4 BRA `(.L_x_123) ;  /* 0x000000000024c947 */ /* 0x000fea0003800000 */
[----:B------:R-:W-:Y:S01]  /*74b0*/  ISETP.NE.U32.AND P3, PT, R40, RZ, PT ;  /* 0x000000ff2800720c */ /* 0x000fe20003f65070 */
[----:B------:R-:W1:Y:S03]  /*74c0*/  LDCU.64 UR4, c[0x0][0x358] ;  /* 0x00006b00ff0477ac */ /* 0x000e660008000a00 */
[----:B------:R-:W-:Y:S11]  /*74d0*/  ISETP.NE.AND.EX P3, PT, R41, RZ, PT, P3 ;  /* 0x000000ff2900720c */ /* 0x000ff60003f65330 */
[----:B------:R-:W-:Y:S02]  /*74e0*/  @!UPT UIADD3 URZ, UPT, UPT, URZ, URZ, URZ ;  /* 0x000000fffffff290 */ /* 0x000fe4000fffe0ff */
[----:B------:R-:W2:Y:S01]  /*74f0*/  @P3 LDC.64 R4, c[0x0][0x8a8] ;  /* 0x00022a00ff043b82 */ /* 0x000ea20000000a00 */
[----:B------:R-:W-:Y:S04]  /*7500*/  @P3 IMAD R0, R42, UR48, RZ ;  /* 0x000000302a003c24 */ /* 0x000fe8000f8e02ff */
[----:B--2---:R-:W-:Y:S05]  /*7510*/  @P3 IMAD.WIDE R4, R0, 0x4, R4 ;  /* 0x0000000400043825 */ /* 0x004fea00078e0204 */
[----:B-1---5:R1:W5:Y:S02]  /*7520*/  @P3 LDG.E R24, desc[UR4][R4.64] ;  /* 0x0000000404183981 */ /* 0x022364000c1e1900 */
[----:B-1----:R-:W2:Y:S02]  /*7530*/  @!P3 LDC R24, c[0x0][0x8a0] ;  /* 0x00022800ff18bb82 */ /* 0x002ea40000000800 */
.L_x_123:
[----:B-----5:R-:W-:Y:S01]  /*7540*/  FSETP.NEU.AND P4, PT, R27, RZ, PT ;  /* 0x000000ff1b00720b */ /* 0x020fe20003f8d000 */
[----:B------:R-:W1:Y:S01]  /*7550*/  LDCU.64 UR10, c[0x0][0xa90] ;  /* 0x00015200ff0a77ac */ /* 0x000e620008000a00 */
[----:B------:R-:W-:Y:S01]  /*7560*/  SEL R4, RZ, 0xffffffff, P2 ;  /* 0xffffffffff047807 */ /* 0x000fe20001000000 */
[----:B------:R-:W-:Y:S01]  /*7570*/  IMAD.SHL.U32 R66, R54, 0x2, RZ ;  /* 0x0000000236427824 */ /* 0x000fe200078e00ff */
[----:B------:R-:W-:Y:S01]  /*7580*/  @P1 LOP3.LUT P2, RZ, R45, 0xff, RZ, 0xc0, !PT ;  /* 0x000000ff2dff1812 */ /* 0x000fe2000784c0ff */
[----:B------:R-:W-:Y:S01]  /*7590*/  BSSY B1, `(.L_x_124) ;  /* 0x000004a000017945 */ /* 0x000fe20003800000 */
[----:B------:R-:W-:Y:S01]  /*75a0*/  @P1 SEL R0, RZ, 0xffffffff, P4 ;  /* 0xffffffffff001807 */ /* 0x000fe20002000000 */
[----:B------:R-:W-:Y:S01]  /*75b0*/  USHF.L.U32 UR8, UR45, 0x6, URZ ;  /* 0x000000062d087899 */ /* 0x000fe200080006ff */
[----:B------:R-:W-:Y:S01]  /*75c0*/  LOP3.LUT R53, R53, 0x1, RZ, 0x3c, !PT ;  /* 0x0000000135357812 */ /* 0x000fe200078e3cff */
[----:B------:R-:W-:Y:S01]  /*75d0*/  IMAD.MOV.U32 R68, RZ, RZ, 0x1 ;  /* 0x00000001ff447424 */ /* 0x000fe200078e00ff */
[----:B------:R-:W-:Y:S01]  /*75e0*/  @P0 SEL R0, R4, R0, !P2 ;  /* 0x0000000004000207 */ /* 0x000fe20005000000 */
[----:B------:R-:W-:Y:S01]  /*75f0*/  IMAD.IADD R25, R23, 0x1, R2 ;  /* 0x0000000117197824 */ /* 0x000fe200078e0202 */
[----:B------:R-:W-:Y:S01]  /*7600*/  LEA R63, R22, UR44, 0x3 ;  /* 0x0000002c163f7c11 */ /* 0x000fe2000f8e18ff */
[----:B------:R-:W-:Y:S01]  /*7610*/  IMAD.U32 R62, RZ, RZ, UR8 ;  /* 0x00000008ff3e7e24 */ /* 0x000fe2000f8e00ff */
[----:B------:R-:W-:Y:S01]  /*7620*/  @P1 LOP3.LUT R0, R0, 0x1, RZ, 0xc0, !PT ;  /* 0x0000000100001812 */ /* 0x000fe200078ec0ff */
[----:B------:R-:W-:Y:S01]  /*7630*/  IMAD.MOV.U32 R26, RZ, RZ, RZ ;  /* 0x000000ffff1a7224 */ /* 0x000fe200078e00ff */
[----:B------:R-:W-:Y:S02]  /*7640*/  R2UR UR4, R58 ;  /* 0x000000003a0472ca */ /* 0x000fe400000e0000 */
[----:B------:R-:W-:Y:S02]  /*7650*/  CS2R R38, SRZ ;  /* 0x0000000000267805 */ /* 0x000fe4000001ff00 */
[----:B------:R-:W-:Y:S02]  /*7660*/  ISETP.NE.U32.OR P6, PT, R0, 0x1, !P1 ;  /* 0x000000010000780c */ /* 0x000fe40004fc5470 */
[----:B------:R-:W-:Y:S02]  /*7670*/  CS2R R36, SRZ ;  /* 0x0000000000247805 */ /* 0x000fe4000001ff00 */
[----:B------:R-:W-:Y:S02]  /*7680*/  R2UR UR6, R57 ;  /* 0x00000000390672ca */ /* 0x000fe400000e0000 */
[----:B------:R-:W-:Y:S02]  /*7690*/  CS2R R30, SRZ ;  /* 0x00000000001e7805 */ /* 0x000fe4000001ff00 */
[----:B------:R-:W-:Y:S02]  /*76a0*/  R2UR UR12, R59 ;  /* 0x000000003b0c72ca */ /* 0x000fe400000e0000 */
[----:B------:R-:W-:Y:S02]  /*76b0*/  CS2R R28, SRZ ;  /* 0x00000000001c7805 */ /* 0x000fe4000001ff00 */
[----:B------:R-:W-:Y:S01]  /*76c0*/  R2UR UR9, R56 ;  /* 0x00000000380972ca */ /* 0x000fe200000e0000 */
[----:B------:R-:W-:Y:S01]  /*76d0*/  VIADD R67, R66, UR44 ;  /* 0x0000002c42437c36 */ /* 0x000fe20008000000 */
[----:B------:R-:W-:Y:S02]  /*76e0*/  PLOP3.LUT P3, PT, PT, PT, UP1, 0x80, 0x8 ;  /* 0x000000000008781c */ /* 0x000fe40003f6f018 */
[----:B------:R-:W-:Y:S01]  /*76f0*/  SEL R3, RZ, 0xffffffff, P4 ;  /* 0xffffffffff037807 */ /* 0x000fe20002000000 */
[----:B------:R-:W-:Y:S01]  /*7700*/  UIMAD.WIDE.U32 UR4, UR8, UR4, URZ ;  /* 0x00000004080472a5 */ /* 0x000fe2000f8e00ff */
[----:B------:R-:W-:Y:S02]  /*7710*/  LOP3.LUT P4, R64, R45, 0xff, RZ, 0xc0, !PT ;  /* 0x000000ff2d407812 */ /* 0x000fe4000788c0ff */
[----:B------:R-:W-:Y:S02]  /*7720*/  @P6 SHF.L.U32 R0, R53, 0x1f, RZ ;  /* 0x0000001f35006819 */ /* 0x000fe400000006ff */
[----:B------:R-:W-:Y:S01]  /*7730*/  P2R R65, PR, RZ, 0x40 ;  /* 0x00000040ff417803 */ /* 0x000fe20000000000 */
[----:B------:R-:W-:Y:S01]  /*7740*/  UISETP.NE.AND UP0, UPT, UR12, 0x1, UPT ;  /* 0x000000010c00788c */ /* 0x000fe2000bf05270 */
[----:B------:R3:W4:Y:S01]  /*7750*/  @P6 SYNCS.PHASECHK.TRANS64.TRYWAIT P1, [UR44+0x1a0], R0 ;  /* 0x0001a000ff0065a7 */ /* 0x000722000802112c */
[----:B------:R-:W-:Y:S02]  /*7760*/  UMOV UR4, UR5 ;  /* 0x0000000500047c82 */ /* 0x000fe40008000000 */
[----:B------:R-:W-:Y:S01]  /*7770*/  USHF.R.U32.HI UR4, URZ, UR6, UR4 ;  /* 0x00000006ff047299 */ /* 0x000fe20008011604 */
[----:B------:R-:W-:Y:S03]  /*7780*/  @P3 SEL R3, R4, R3, !P4 ;  /* 0x0000000304033207 */ /* 0x000fe60006000000 */
[----:B------:R-:W-:Y:S01]  /*7790*/  USEL UR4, UR8, UR4, !UP0 ;  /* 0x0000000408047287 */ /* 0x000fe2000c000000 */
[----:B------:R-:W-:Y:S01]  /*77a0*/  LOP3.LUT R3, R3, 0x1, RZ, 0xc0, !PT ;  /* 0x0000000103037812 */ /* 0x000fe200078ec0ff */
[----:B------:R-:W-:Y:S03]  /*77b0*/  UISETP.NE.AND UP0, UPT, UR9, 0x1, UPT ;  /* 0x000000010900788c */ /* 0x000fe6000bf05270 */
[----:B------:R-:W-:Y:S01]  /*77c0*/  ISETP.NE.U32.AND P5, PT, R3, 0x1, PT ;  /* 0x000000010300780c */ /* 0x000fe20003fa5070 */
[----:B------:R-:W-:Y:S02]  /*77d0*/  IMAD.U32 R61, RZ, RZ, UR4 ;  /* 0x00000004ff3d7e24 */ /* 0x000fe4000f8e00ff */
[----:B------:R-:W-:Y:S01]  /*77e0*/  PLOP3.LUT P2, PT, PT, PT, UP0, 0x80, 0x8 ;  /* 0x000000000008781c */ /* 0x000fe20003f4f008 */
[----:B------:R-:W-:Y:S01]  /*77f0*/  IMAD R5, RZ, RZ, -UR4 ;  /* 0x80000004ff057e24 */ /* 0x000fe2000f8e02ff */
[----:B------:R-:W-:Y:S01]  /*7800*/  P2R R69, PR, RZ, 0x20 ;  /* 0x00000020ff457803 */ /* 0x000fe20000000000 */
[----:B------:R-:W-:Y:S02]  /*7810*/  IMAD.U32 R60, RZ, RZ, UR4 ;  /* 0x00000004ff3c7e24 */ /* 0x000fe4000f8e00ff */
[----:B------:R-:W-:Y:S01]  /*7820*/  IMAD R62, R5, UR12, R62 ;  /* 0x0000000c053e7c24 */ /* 0x000fe2000f8e023e */
[----:B---3--:R-:W-:Y:S04]  /*7830*/  SHF.L.U32 R0, R52, 0x1f, RZ ;  /* 0x0000001f34007819 */ /* 0x008fe800000006ff */
[----:B------:R3:W2:Y:S01]  /*7840*/  SYNCS.PHASECHK.TRANS64.TRYWAIT P0, [R63+URZ+0x200], R0 ;  /* 0x000200003f0075a7 */ /* 0x0006a200080011ff */
[----:B-1----:R-:W-:Y:S07]  /*7850*/  UIMAD.WIDE.U32 UR6, UR4, UR10, URZ ;  /* 0x0000000a040672a5 */ /* 0x002fee000f8e00ff */
[----:B------:R-:W-:Y:S02]  /*7860*/  UMOV UR5, UR7 ;  /* 0x0000000700057c82 */ /* 0x000fe40008000000 */
[----:B------:R-:W-:Y:S06]  /*7870*/  USHF.R.U32.HI UR5, URZ, UR11, UR5 ;  /* 0x0000000bff057299 */ /* 0x000fec0008011605 */
[----:B------:R-:W-:Y:S05]  /*7880*/  SEL R61, R61, UR5, !P2 ;  /* 0x000000053d3d7c07 */ /* 0x000fea000d000000 */
[----:B------:R-:W-:Y:S04]  /*7890*/  IMAD.MOV R4, RZ, RZ, -R61 ;  /* 0x000000ffff047224 */ /* 0x000fe800078e0a3d */
[----:B------:R-:W-:Y:S01]  /*78a0*/  IMAD R60, R4, UR9, R60 ;  /* 0x00000009043c7c24 */ /* 0x000fe2000f8e023c */
[----:B----4-:R-:W-:Y:S01]  /*78b0*/  @P6 SEL R68, RZ, 0x1, !P1 ;  /* 0x00000001ff446807 */ /* 0x010fe20004800000 */
[----:B---3--:R-:W-:Y:S06]  /*78c0*/  @!P6 BRA `(.L_x_125) ;  /* 0x000000000058e947 */ /* 0x008fec0003800000 */
[C---:B------:R-:W-:Y:S01]  /*78d0*/  VIADD R2, R67.reuse, 0x300 ;  /* 0x0000030043027836 */ /* 0x040fe20000000000 */
[----:B------:R-:W-:Y:S01]  /*78e0*/  LOP3.LUT P6, RZ, R44, 0x40, RZ, 0xc0, !PT ;  /* 0x000000402cff7812 */ /* 0x000fe200078cc0ff */
[----:B------:R-:W-:Y:S01]  /*78f0*/  BSSY B0, `(.L_x_126) ;  /* 0x000000e000007945 */ /* 0x000fe20003800000 */
[----:B------:R-:W-:Y:S01]  /*7900*/  ISETP.NE.AND P2, PT, R68, RZ, PT ;  /* 0x000000ff4400720c */ /* 0x000fe20003f45270 */
[----:B------:R-:W-:Y:S01]  /*7910*/  @P5 VIADD R4, R67, 0x310 ;  /* 0x0000031043045836 */ /* 0x000fe20000000000 */
[----:B------:R-:W-:Y:S01]  /*7920*/  PLOP3.LUT P1, PT, PT, PT, PT, 0x8, 0x80 ;  /* 0x000000000080781c */ /* 0x000fe20003f2e170 */
[----:B------:R-:W-:Y:S01]  /*7930*/  IMAD.MOV.U32 R39, RZ, RZ, RZ ;  /* 0x000000ffff277224 */ /* 0x000fe200078e00ff */
[----:B------:R-:W-:Y:S02]  /*7940*/  @P5 PLOP3.LUT P1, PT, P6, PT, PT, 0x80, 0x8 ;  /* 0x000000000008581c */ /* 0x000fe4000372f070 */
[----:B------:R-:W-:Y:S02]  /*7950*/  CS2R R36, SRZ ;  /* 0x0000000000247805 */ /* 0x000fe4000001ff00 */
[----:B------:R-:W-:Y:S02]  /*7960*/  CS2R R30, SRZ ;  /* 0x00000000001e7805 */ /* 0x000fe4000001ff00 */
[----:B------:R-:W-:Y:S07]  /*7970*/  CS2R R28, SRZ ;  /* 0x00000000001c7805 */ /* 0x000fee000001ff00 */
[----:B------:R-:W-:Y:S01]  /*7980*/  @P1 VIADD R4, R2, 0xfffffff0 ;  /* 0xfffffff002041836 */ /* 0x000fe20000000000 */
[----:B------:R-:W-:Y:S06]  /*7990*/  @P2 BRA `(.L_x_127) ;  /* 0x00000000000c2947 */ /* 0x000fec0003800000 */
[----:B------:R-:W-:Y:S04]  /*79a0*/  SHF.L.U32 R3, R53, 0x1f, RZ ;  /* 0x0000001f35037819 */ /* 0x000fe800000006ff */
[----:B------:R-:W1:Y:S02]  /*79b0*/  SYNCS.PHASECHK.TRANS64.TRYWAIT P1, [UR44+0x1a0], R3 ;  /* 0x0001a003ff0075a7 */ /* 0x000e64000802112c */
[----:B-1----:R-:W-:Y:S05]  /*79c0*/  @!P1 BRA `(.L_x_128) ;  /* 0x0000003800009947 */ /* 0x002fea0003800000 */
.L_x_127:
[----:B------:R-:W-:Y:S05]  /*79d0*/  BSYNC B0 ;  /* 0x0000000000007941 */ /* 0x000fea0003800000 */
.L_x_126:
[----:B------:R-:W-:Y:S01]  /*79e0*/  ISETP.NE.AND P1, PT, R69, RZ, PT ;  /* 0x000000ff4500720c */ /* 0x000fe20003f25270 */
[----:B------:R-:W-:Y:S11]  /*79f0*/  HFMA2 R26, -RZ, RZ, 0, 5.9604644775390625e-08 ;  /* 0x00000001ff1a7431 */ /* 0x000ff600000001ff */
[----:B------:R-:W-:Y:S01]  /*7a00*/  @!UPT UIADD3 URZ, UPT, UPT, URZ, URZ, URZ ;  /* 0x000000fffffff290 */ /* 0x000fe2000fffe0ff */
[----:B------:R3:W4:Y:S04]  /*7a10*/  @P1 LDS.128 R36, [R4] ;  /* 0x0000000004241984 */ /* 0x0007280000000c00 */
[----:B------:R3:W1:Y:S02]  /*7a20*/  @P1 LDS.128 R28, [R66+UR44+0x300] ;  /* 0x0003002c421c1984 */ /* 0x0006640008000c00 */
.L_x_125:
[----:B------:R-:W-:Y:S05]  /*7a30*/  BSYNC B1 ;  /* 0x0000000000017941 */ /* 0x000fea0003800000 */
.L_x_124:
[----:B-1----:R-:W-:Y:S04]  /*7a40*/  SHF.R.U32.HI R2, RZ, 0x15, R25 ;  /* 0x00000015ff027819 */ /* 0x002fe80000011619 */
[----:B------:R-:W-:Y:S01]  /*7a50*/  LOP3.LUT P1, RZ, R2, 0x3, R46, 0x48, !PT ;  /* 0x0000000302ff7812 */ /* 0x000fe2000782482e */
[----:B------:R-:W-:Y:S01]  /*7a60*/  @!UPT UIADD3 URZ, UPT, UPT, URZ, URZ, URZ ;  /* 0x000000fffffff290 */ /* 0x000fe2000fffe0ff */
[----:B--2---:R-:W-:Y:S11]  /*7a70*/  @P0 BRA `(.L_x_129) ;  /* 0x0000000000080947 */ /* 0x004ff60003800000 */
[----:B------:R-:W1:Y:S02]  /*7a80*/  SYNCS.PHASECHK.TRANS64.TRYWAIT P0, [R63+URZ+0x200], R0 ;  /* 0x000200003f0075a7 */ /* 0x000e6400080011ff */
[----:B-1----:R-:W-:Y:S05]  /*7a90*/  @!P0 BRA `(.L_x_130) ;  /* 0x0000003400e48947 */ /* 0x002fea0003800000 */
.L_x_129:
[----:B------:R-:W-:Y:S05]  /*7aa0*/  @!P1 BRA `(.L_x_131) ;  /* 0x0000000000409947 */ /* 0x000fea0003800000 */
[----:B------:R-:W2:Y:S01]  /*7ab0*/  LDCU.64 UR8, c[0x4][0x70] ;  /* 0x01000e00ff0877ac */ /* 0x000ea20008000a00 */
[----:B------:R-:W-:Y:S01]  /*7ac0*/  MOV R3, 0x0 ;  /* 0x0000000000037802 */ /* 0x000fe20000000f00 */
[----:B------:R-:W-:Y:S02]  /*7ad0*/  HFMA2 R12, -RZ, RZ, 0, 5.9604644775390625e-08 ;  /* 0x00000001ff0c7431 */ /* 0x000fe400000001ff */
[----:B------:R-:W-:Y:S02]  /*7ae0*/  IMAD.MOV.U32 R8, RZ, RZ, 0x192 ;  /* 0x00000192ff087424 */ /* 0x000fe400078e00ff */
[----:B------:R-:W-:Y:S01]  /*7af0*/  IMAD.MOV.U32 R13, RZ, RZ, RZ ;  /* 0x000000ffff0d7224 */ /* 0x000fe200078e00ff */
[----:B------:R-:W5:Y:S01]  /*7b00*/  LDCU.64 UR6, c[0x4][0x78] ;  /* 0x01000f00ff0677ac */ /* 0x000f620008000a00 */
[----:B------:R-:W1:Y:S01]  /*7b10*/  LDC.64 R2, c[0x4][R3] ;  /* 0x0100000003027b82 */ /* 0x000e620000000a00 */
[----:B------:R-:W4:Y:S01]  /*7b20*/  LDCU.64 UR4, c[0x4][0x10] ;  /* 0x01000200ff0477ac */ /* 0x000f220008000a00 */
[----:B--2---:R-:W-:Y:S01]  /*7b30*/  MOV R5, UR9 ;  /* 0x0000000900057c02 */ /* 0x004fe20008000f00 */
[----:B---3--:R-:W-:Y:S01]  /*7b40*/  IMAD.U32 R4, RZ, RZ, UR8 ;  /* 0x00000008ff047e24 */ /* 0x008fe2000f8e00ff */
[----:B-----5:R-:W-:Y:S01]  /*7b50*/  MOV R7, UR7 ;  /* 0x0000000700077c02 */ /* 0x020fe20008000f00 */
[----:B------:R-:W-:Y:S01]  /*7b60*/  IMAD.U32 R6, RZ, RZ, UR6 ;  /* 0x00000006ff067e24 */ /* 0x000fe2000f8e00ff */
[----:B----4-:R-:W-:Y:S01]  /*7b70*/  MOV R11, UR5 ;  /* 0x00000005000b7c02 */ /* 0x010fe20008000f00 */
[----:B------:R-:W-:Y:S02]  /*7b80*/  IMAD.U32 R10, RZ, RZ, UR4 ;  /* 0x00000004ff0a7e24 */ /* 0x000fe4000f8e00ff */
[----:B------:R-:W-:Y:S07]  /*7b90*/  LEPC R20, `(.L_x_131) ;  /* 0x000000001014794e */ /* 0x000fee0000000000 */
[----:B-1----:R-:W-:Y:S05]  /*7ba0*/  CALL.ABS.NOINC R2 ;  /* 0x0000000002007343 */ /* 0x002fea0003c00000 */
.L_x_131:
[----:B------:R-:W-:Y:S01]  /*7bb0*/  SHF.L.U32 R3, R28, 0x10, RZ ;  /* 0x000000101c037819 */ /* 0x000fe200000006ff */
[----:B------:R-:W-:Y:S05]  /*7bc0*/  WARPSYNC.ALL ;  /* 0x0000000000007948 */ /* 0x000fea0003800000 */
[----:B------:R-:W-:Y:S01]  /*7bd0*/  R2UR UR4, R25 ;  /* 0x00000000190472ca */ /* 0x000fe200000e0000 */
[----:B------:R-:W-:Y:S01]  /*7be0*/  BSSY.RECONVERGENT B0, `(.L_x_132) ;  /* 0x000005a000007945 */ /* 0x000fe20003800200 */
[----:B------:R-:W-:Y:S02]  /*7bf0*/  SHF.L.U32 R20, R29, 0x10, RZ ;  /* 0x000000101d147819 */ /* 0x000fe400000006ff */
[----:B------:R-:W-:Y:S02]  /*7c00*/  MOV R71, 0x10 ;  /* 0x0000001000477802 */ /* 0x000fe40000000f00 */
[----:B------:R-:W-:Y:S02]  /*7c10*/  LOP3.LUT P6, RZ, R44, 0x40, RZ, 0xc0, !PT ;  /* 0x000000402cff7812 */ /* 0x000fe400078cc0ff */
[----:B------:R-:W-:Y:S02]  /*7c20*/  ISETP.NE.AND P0, PT, R55, RZ, PT ;  /* 0x000000ff3700720c */ /* 0x000fe40003f05270 */
[----:B------:R-:W-:Y:S03]  /*7c30*/  SEL R71, R71, 0xfffffff0, !P6 ;  /* 0xfffffff047477807 */ /* 0x000fe60007000000 */
[----:B---3--:R-:W1:Y:S01]  /*7c40*/  LDTM.x16 R4, tmem[UR4] ;  /* 0x00000004000479ee */ /* 0x008e620008240000 */
[----:B------:R-:W-:Y:S01]  /*7c50*/  IADD3 R67, PT, PT, R67, R71, RZ ;  /* 0x0000004743437210 */ /* 0x000fe20007ffe0ff */
[----:B-1----:R-:W-:Y:S01]  /*7c60*/  FMUL R0, R24, R4 ;  /* 0x0000000418007220 */ /* 0x002fe20000400000 */
[----:B------:R-:W-:Y:S01]  /*7c70*/  LOP3.LUT R4, R28, 0xffff0000, RZ, 0xc0, !PT ;  /* 0xffff00001c047812 */ /* 0x000fe200078ec0ff */
[C---:B------:R-:W-:Y:S01]  /*7c80*/  FMUL R2, R24.reuse, R5 ;  /* 0x0000000518027220 */ /* 0x040fe20000400000 */
[C---:B------:R-:W-:Y:S01]  /*7c90*/  FMUL R5, R24.reuse, R9 ;  /* 0x0000000918057220 */ /* 0x040fe20000400000 */
[C---:B------:R-:W-:Y:S01]  /*7ca0*/  FFMA R0, R27.reuse, R3, R0 ;  /* 0x000000031b007223 */ /* 0x040fe20000000000 */
[C---:B------:R-:W-:Y:S01]  /*7cb0*/  FMUL R9, R24.reuse, R13 ;  /* 0x0000000d18097220 */ /* 0x040fe20000400000 */
[----:B------:R-:W-:Y:S01]  /*7cc0*/  FFMA R2, R27, R4, R2 ;  /* 0x000000041b027223 */ /* 0x000fe20000000002 */
[C---:B------:R-:W-:Y:S01]  /*7cd0*/  FMUL R4, R24.reuse, R8 ;  /* 0x0000000818047220 */ /* 0x040fe20000400000 */
[C---:B------:R-:W-:Y:S01]  /*7ce0*/  FMUL R8, R24.reuse, R12 ;  /* 0x0000000c18087220 */ /* 0x040fe20000400000 */
[C---:B------:R-:W-:Y:S01]  /*7cf0*/  FMUL R12, R24.reuse, R16 ;  /* 0x00000010180c7220 */ /* 0x040fe20000400000 */
[----:B------:R-:W-:Y:S01]  /*7d00*/  LOP3.LUT R16, R29, 0xffff0000, RZ, 0xc0, !PT ;  /* 0xffff00001d107812 */ /* 0x000fe200078ec0ff */
[----:B------:R-:W-:Y:S01]  /*7d10*/  FMUL R3, R24, R6 ;  /* 0x0000000618037220 */ /* 0x000fe20000400000 */
[----:B------:R-:W-:Y:S01]  /*7d20*/  F2FP.BF16.F32.PACK_AB R32, R2, R0 ;  /* 0x000000000220723e */ /* 0x000fe200000010ff */
[----:B------:R-:W-:Y:S01]  /*7d30*/  FMUL R13, R24, R17 ;  /* 0x00000011180d7220 */ /* 0x000fe20000400000 */
[----:B------:R-:W-:Y:S01]  /*7d40*/  SHF.L.U32 R17, R30, 0x10, RZ ;  /* 0x000000101e117819 */ /* 0x000fe200000006ff */
[----:B------:R-:W-:Y:S01]  /*7d50*/  FMUL R7, R24, R7 ;  /* 0x0000000718077220 */ /* 0x000fe20000400000 */
[----:B------:R-:W-:Y:S01]  /*7d60*/  LOP3.LUT R0, R30, 0xffff0000, RZ, 0xc0, !PT ;  /* 0xffff00001e007812 */ /* 0x000fe200078ec0ff */
[----:B------:R-:W-:Y:S01]  /*7d70*/  FFMA R3, R27, R20, R3 ;  /* 0x000000141b037223 */ /* 0x000fe20000000003 */
[----:B------:R-:W-:Y:S01]  /*7d80*/  SHF.L.U32 R2, R31, 0x10, RZ ;  /* 0x000000101f027819 */ /* 0x000fe200000006ff */
[----:B------:R-:W-:Y:S01]  /*7d90*/  FFMA R7, R27, R16, R7 ;  /* 0x000000101b077223 */ /* 0x000fe20000000007 */
[----:B------:R-:W-:Y:S01]  /*7da0*/  LOP3.LUT R16, R31, 0xffff0000, RZ, 0xc0, !PT ;  /* 0xffff00001f107812 */ /* 0x000fe200078ec0ff */
[C---:B------:R-:W-:Y:S01]  /*7db0*/  FFMA R4, R27.reuse, R17, R4 ;  /* 0x000000111b047223 */ /* 0x040fe20000000004 */
[----:B------:R-:W-:Y:S01]  /*7dc0*/  FFMA R5, R27, R0, R5 ;  /* 0x000000001b057223 */ /* 0x000fe20000000005 */
[----:B----4-:R-:W-:Y:S01]  /*7dd0*/  SHF.L.U32 R0, R36, 0x10, RZ ;  /* 0x0000001024007819 */ /* 0x010fe200000006ff */
[C---:B------:R-:W-:Y:S01]  /*7de0*/  FMUL R6, R24.reuse, R10 ;  /* 0x0000000a18067220 */ /* 0x040fe20000400000 */
[C---:B------:R-:W-:Y:S01]  /*7df0*/  FMUL R11, R24.reuse, R11 ;  /* 0x0000000b180b7220 */ /* 0x040fe20000400000 */
[----:B------:R-:W-:Y:S01]  /*7e00*/  F2FP.BF16.F32.PACK_AB R33, R7, R3 ;  /* 0x000000030721723e */ /* 0x000fe200000010ff */
[----:B------:R-:W-:Y:S01]  /*7e10*/  FMUL R10, R24, R14 ;  /* 0x0000000e180a7220 */ /* 0x000fe20000400000 */
[C---:B------:R-:W-:Y:S01]  /*7e20*/  FFMA R6, R27.reuse, R2, R6 ;  /* 0x000000021b067223 */ /* 0x040fe20000000006 */
[C---:B------:R-:W-:Y:S01]  /*7e30*/  FFMA R11, R27.reuse, R16, R11 ;  /* 0x000000101b0b7223 */ /* 0x040fe2000000000b */
[----:B------:R-:W-:Y:S01]  /*7e40*/  LOP3.LUT R2, R36, 0xffff0000, RZ, 0xc0, !PT ;  /* 0xffff000024027812 */ /* 0x000fe200078ec0ff */
[----:B------:R-:W-:Y:S01]  /*7e50*/  FFMA R8, R27, R0, R8 ;  /* 0x000000001b087223 */ /* 0x000fe20000000008 */
[C---:B------:R-:W-:Y:S01]  /*7e60*/  SHF.L.U32 R3, R37.reuse, 0x10, RZ ;  /* 0x0000001025037819 */ /* 0x040fe200000006ff */
[----:B------:R-:W-:Y:S01]  /*7e70*/  FMUL R15, R24, R15 ;  /* 0x0000000f180f7220 */ /* 0x000fe20000400000 */
[----:B------:R-:W-:Y:S01]  /*7e80*/  LOP3.LUT R0, R37, 0xffff0000, RZ, 0xc0, !PT ;  /* 0xffff000025007812 */ /* 0x000fe200078ec0ff */
[C---:B------:R-:W-:Y:S01]  /*7e90*/  FFMA R9, R27.reuse, R2, R9 ;  /* 0x000000021b097223 */ /* 0x040fe20000000009 */
[C---:B------:R-:W-:Y:S01]  /*7ea0*/  SHF.L.U32 R2, R38.reuse, 0x10, RZ ;  /* 0x0000001026027819 */ /* 0x040fe200000006ff */
[C---:B------:R-:W-:Y:S01]  /*7eb0*/  FFMA R10, R27.reuse, R3, R10 ;  /* 0x000000031b0a7223 */ /* 0x040fe2000000000a */
[----:B------:R-:W-:Y:S01]  /*7ec0*/  LOP3.LUT R3, R38, 0xffff0000, RZ, 0xc0, !PT ;  /* 0xffff000026037812 */ /* 0x000fe200078ec0ff */
[----:B------:R-:W-:Y:S01]  /*7ed0*/  FFMA R15, R27, R0, R15 ;  /* 0x000000001b0f7223 */ /* 0x000fe2000000000f */
[----:B------:R-:W-:Y:S01]  /*7ee0*/  F2FP.BF16.F32.PACK_AB R34, R5, R4 ;  /* 0x000000040522723e */ /* 0x000fe200000010ff */
[C---:B------:R-:W-:Y:S01]  /*7ef0*/  FMUL R14, R24.reuse, R18 ;  /* 0x00000012180e7220 */ /* 0x040fe20000400000 */
[C---:B------:R-:W-:Y:S01]  /*7f00*/  SHF.L.U32 R0, R39.reuse, 0x10, RZ ;  /* 0x0000001027007819 */ /* 0x040fe200000006ff */
[----:B------:R-:W-:Y:S01]  /*7f10*/  FMUL R19, R24, R19 ;  /* 0x0000001318137220 */ /* 0x000fe20000400000 */
[----:B------:R-:W-:Y:S01]  /*7f20*/  LOP3.LUT R4, R39, 0xffff0000, RZ, 0xc0, !PT ;  /* 0xffff000027047812 */ /* 0x000fe200078ec0ff */
[----:B------:R-:W-:Y:S01]  /*7f30*/  FFMA R12, R27, R2, R12 ;  /* 0x000000021b0c7223 */ /* 0x000fe2000000000c */
[----:B------:R-:W-:Y:S01]  /*7f40*/  F2FP.BF16.F32.PACK_AB R35, R11, R6 ;  /* 0x000000060b23723e */ /* 0x000fe200000010ff */
[C---:B------:R-:W-:Y:S01]  /*7f50*/  FFMA R13, R27.reuse, R3, R13 ;  /* 0x000000031b0d7223 */ /* 0x040fe2000000000d */
[C---:B------:R-:W-:Y:S01]  /*7f60*/  FFMA R14, R27.reuse, R0, R14 ;  /* 0x000000001b0e7223 */ /* 0x040fe2000000000e */
[----:B------:R-:W-:Y:S01]  /*7f70*/  FFMA R19, R27, R4, R19 ;  /* 0x000000041b137223 */ /* 0x000fe20000000013 */
[----:B------:R-:W-:Y:S01]  /*7f80*/  F2FP.BF16.F32.PACK_AB R8, R9, R8 ;  /* 0x000000080908723e */ /* 0x000fe200000010ff */
[----:B------:R1:W-:Y:S01]  /*7f90*/  STS.128 [R66+UR44+0x300], R32 ;  /* 0x0003002042007988 */ /* 0x0003e20008000c2c */
[----:B------:R-:W-:Y:S02]  /*7fa0*/  F2FP.BF16.F32.PACK_AB R9, R15, R10 ;  /* 0x0000000a0f09723e */ /* 0x000fe400000010ff */
[----:B------:R-:W-:Y:S02]  /*7fb0*/  F2FP.BF16.F32.PACK_AB R10, R13, R12 ;  /* 0x0000000c0d0a723e */ /* 0x000fe400000010ff */
[----:B------:R-:W-:Y:S05]  /*7fc0*/  F2FP.BF16.F32.PACK_AB R11, R19, R14 ;  /* 0x0000000e130b723e */ /* 0x000fea00000010ff */
[----:B------:R1:W-:Y:S01]  /*7fd0*/  STS.128 [R67+0x300], R8 ;  /* 0x0003000843007388 */ /* 0x0003e20000000c00 */
[----:B------:R-:W-:Y:S01]  /*7fe0*/  @!PT LDS RZ, [RZ] ;  /* 0x00000000fffff984 */ /* 0x000fe20000000800 */
[----:B------:R-:W-:Y:S01]  /*7ff0*/  @!PT LDS RZ, [RZ] ;  /* 0x00000000fffff984 */ /* 0x000fe20000000800 */
[----:B------:R-:W-:Y:S01]  /*8000*/  @!PT LDS RZ, [RZ] ;  /* 0x00000000fffff984 */ /* 0x000fe20000000800 */
[----:B------:R-:W-:Y:S01]  /*8010*/  @!PT LDS RZ, [RZ] ;  /* 0x00000000fffff984 */ /* 0x000fe20000000800 */
[----:B------:R2:W-:Y:S07]  /*8020*/  MEMBAR.ALL.CTA ;  /* 0x0000000000007992 */ /* 0x0005ee0000008000 */
[----:B--2---:R-:W2:Y:S02]  /*8030*/  FENCE.VIEW.ASYNC.S ;  /* 0x00000000000073c6 */ /* 0x004ea40000000000 */
[----:B--2---:R-:W-:Y:S06]  /*8040*/  BAR.SYNC.DEFER_BLOCKING 0x1, 0x80 ;  /* 0x0042000000007b1d */ /* 0x004fec0000010000 */
[----:B------:R-:W-:Y:S05]  /*8050*/  @P0 BRA `(.L_x_133) ;  /* 0x0000000000480947 */ /* 0x000fea0003800000 */
[----:B------:R-:W-:Y:S01]  /*8060*/  UIADD3 UR4, UPT, UPT, UR44, 0x300, URZ ;  /* 0x000003002c047890 */ /* 0x000fe2000fffe0ff */
[----:B------:R-:W-:Y:S01]  /*8070*/  R2UR UR10, R62 ;  /* 0x000000003e0a72ca */ /* 0x000fe200000e0000 */
[----:B------:R-:W-:Y:S01]  /*8080*/  UMOV UR9, UR46 ;  /* 0x0000002e00097c82 */ /* 0x000fe20008000000 */
[----:B------:R-:W-:Y:S01]  /*8090*/  R2UR UR11, R60 ;  /* 0x000000003c0b72ca */ /* 0x000fe200000e0000 */
[----:B------:R-:W-:Y:S01]  /*80a0*/  UIADD3 UR6, UPT, UPT, UR44, 0xb00, URZ ;  /* 0x00000b002c067890 */ /* 0x000fe2000fffe0ff */
[----:B------:R-:W-:Y:S01]  /*80b0*/  R2UR UR12, R61 ;  /* 0x000000003d0c72ca */ /* 0x000fe200000e0000 */
[----:B------:R-:W-:Y:S01]  /*80c0*/  IMAD.U32 R50, RZ, RZ, UR4 ;  /* 0x00000004ff327e24 */ /* 0x000fe2000f8e00ff */
[----:B------:R-:W-:Y:S02]  /*80d0*/  UIADD3 UR4, UP0, UPT, UR62, 0x680, URZ ;  /* 0x000006803e047890 */ /* 0x000fe4000ff1e0ff */
[----:B------:R-:W-:Y:S02]  /*80e0*/  UIADD3 UR7, UPT, UPT, UR46, 0x40, URZ ;  /* 0x000000402e077890 */ /* 0x000fe4000fffe0ff */
[----:B------:R-:W-:Y:S01]  /*80f0*/  R2UR UR8, R50 ;  /* 0x00000000320872ca */ /* 0x000fe200000e0000 */
[----:B------:R-:W-:Y:S11]  /*8100*/  UIADD3.X UR5, UPT, UPT, URZ, UR63, URZ, UP0, !UPT ;  /* 0x0000003fff057290 */ /* 0x000ff600087fe4ff */
[----:B------:R-:W-:Y:S01]  /*8110*/  @!UPT UIADD3 URZ, UPT, UPT, URZ, URZ, URZ ;  /* 0x000000fffffff290 */ /* 0x000fe2000fffe0ff */
[----:B------:R2:W-:Y:S02]  /*8120*/  UTMASTG.4D.IM2COL [UR8], [UR4] ;  /* 0x00000008040073b5 */ /* 0x0005e40008058000 */
[----:B--2---:R-:W-:Y:S01]  /*8130*/  UMOV UR8, UR6 ;  /* 0x0000000600087c82 */ /* 0x004fe20008000000 */
[----:B------:R-:W-:Y:S02]  /*8140*/  UMOV UR9, UR7 ;  /* 0x0000000700097c82 */ /* 0x000fe40008000000 */
[----:B------:R2:W-:Y:S01]  /*8150*/  UTMASTG.4D.IM2COL [UR8], [UR4] ;  /* 0x00000008040073b5 */ /* 0x0005e20008058000 */
[----:B------:R0:W-:Y:S01]  /*8160*/  UTMACMDFLUSH ;  /* 0x00000000000079b7 */ /* 0x0001e20000000000 */
[----:B--2---:R-:W-:Y:S04]  /*8170*/  DEPBAR.LE SB0, 0x1 ;  /* 0x000080400000791a */ /* 0x004fe80000000000 */
.L_x_133:
[----:B------:R-:W-:Y:S05]  /*8180*/  BSYNC.RECONVERGENT B0 ;  /* 0x0000000000007941 */ /* 0x000fea0003800200 */
.L_x_132:
[----:B------:R-:W-:Y:S01]  /*8190*/  BAR.SYNC.DEFER_BLOCKING 0x1, 0x80 ;  /* 0x0042000000007b1d */ /* 0x000fe20000010000 */
[----:B------:R-:W-:Y:S01]  /*81a0*/  ISETP.NE.AND P1, PT, R65, RZ, PT ;  /* 0x000000ff4100720c */ /* 0x000fe20003f25270 */
[----:B------:R-:W-:Y:S01]  /*81b0*/  UISETP.NE.AND UP0, UPT, UR49, URZ, UPT ;  /* 0x000000ff3100728c */ /* 0x000fe2000bf05270 */
[----:B------:R-:W-:Y:S11]  /*81c0*/  LEA R4, R26, UR44, 0x3 ;  /* 0x0000002c1a047c11 */ /* 0x000ff6000f8e18ff */
[----:B------:R-:W-:Y:S01]  /*81d0*/  @P1 SHF.L.U32 R3, R53, 0x1f, RZ ;  /* 0x0000001f35031819 */ /* 0x000fe200000006ff */
[----:B------:R-:W-:Y:S06]  /*81e0*/  BRA.U !UP0, `(.L_x_134) ;  /* 0x0000000108247547 */ /* 0x000fec000b800000 */
[----:B------:R-:W2:Y:S01]  /*81f0*/  S2R R0, SR_CgaCtaId ;  /* 0x0000000000007919 */ /* 0x000ea20000008800 */
[----:B------:R-:W-:Y:S01]  /*8200*/  IMAD.U32 R2, RZ, RZ, UR47 ;  /* 0x0000002fff027e24 */ /* 0x000fe2000f8e00ff */
[----:B------:R-:W-:Y:S04]  /*8210*/  UIADD3 UR4, UPT, UPT, UR47, 0x1, URZ ;  /* 0x000000012f047890 */ /* 0x000fe8000fffe0ff */
[----:B------:R-:W-:Y:S01]  /*8220*/  @P1 LEA R2, R2, UR44, 0x3 ;  /* 0x0000002c02021c11 */ /* 0x000fe2000f8e18ff */
[----:B------:R-:W-:Y:S04]  /*8230*/  UISETP.NE.AND UP0, UPT, UR4, 0x4, UPT ;  /* 0x000000040400788c */ /* 0x000fe8000bf05270 */
[----:B------:R-:W-:Y:S01]  /*8240*/  @P1 VIADD R2, R2, 0x1c0 ;  /* 0x000001c002021836 */ /* 0x000fe20000000000 */
[----:B------:R-:W-:Y:S04]  /*8250*/  USEL UR47, UR4, URZ, UP0 ;  /* 0x000000ff042f7287 */ /* 0x000fe80008000000 */
[----:B--2---:R-:W-:Y:S04]  /*8260*/  @P1 PRMT R0, R0, 0x654, R2 ;  /* 0x0000065400001816 */ /* 0x004fe80000000002 */
[----:B------:R2:W-:Y:S04]  /*8270*/  @P1 SYNCS.ARRIVE.TRANS64.RED.A1T0 RZ, [R0+URZ], RZ ;  /* 0x000000ff00ff19a7 */ /* 0x0005e800081004ff */
.L_x_134:
[----:B------:R-:W3:Y:S01]  /*8280*/  @P1 SYNCS.PHASECHK.TRANS64.TRYWAIT P0, [R4+URZ+0x1a0], R3 ;  /* 0x0001a003040015a7 */ /* 0x000ee200080011ff */
[----:B------:R-:W-:Y:S01]  /*8290*/  BSSY B1, `(.L_x_135) ;  /* 0x0000012000017945 */ /* 0x000fe20003800000 */
[----:B---3--:R-:W-:Y:S03]  /*82a0*/  @P1 SEL R68, RZ, 0x1, !P0 ;  /* 0x00000001ff441807 */ /* 0x008fe60004000000 */
[----:B------:R-:W-:Y:S05]  /*82b0*/  @!P1 BRA `(.L_x_136) ;  /* 0x00000000003c9947 */ /* 0x000fea0003800000 */
[----:B------:R-:W-:Y:S01]  /*82c0*/  ISETP.NE.AND P1, PT, R69, RZ, PT ;  /* 0x000000ff4500720c */ /* 0x000fe20003f25270 */
[----:B------:R-:W-:Y:S01]  /*82d0*/  BSSY B0, `(.L_x_137) ;  /* 0x0000009000007945 */ /* 0x000fe20003800000 */
[----:B------:R-:W-:Y:S11]  /*82e0*/  ISETP.NE.AND P0, PT, R68, RZ, PT ;  /* 0x000000ff4400720c */ /* 0x000ff60003f05270 */
[----:B------:R-:W-:Y:S05]  /*82f0*/  @P1 IMAD R3, R26, 0x1000, R66 ;  /* 0x000010001a031824 */ /* 0x000fea00078e0242 */
[----:B------:R-:W-:Y:S05]  /*8300*/  @P1 IADD3 R2, PT, PT, R3, UR44, RZ ;  /* 0x0000002c03021c10 */ /* 0x000fea000fffe0ff */
[----:B------:R-:W-:Y:S01]  /*8310*/  @P1 IMAD.IADD R2, R71, 0x1, R2 ;  /* 0x0000000147021824 */ /* 0x000fe200078e0202 */
[----:B------:R-:W-:Y:S06]  /*8320*/  @P0 BRA `(.L_x_138) ;  /* 0x00000000000c0947 */ /* 0x000fec0003800000 */
[----:B--2---:R-:W-:Y:S04]  /*8330*/  SHF.L.U32 R0, R53, 0x1f, RZ ;  /* 0x0000001f35007819 */ /* 0x004fe800000006ff */
[----:B------:R-:W2:Y:S02]  /*8340*/  SYNCS.PHASECHK.TRANS64.TRYWAIT P0, [R4+URZ+0x1a0], R0 ;  /* 0x0001a000040075a7 */ /* 0x000ea400080011ff */
[----:B--2---:R-:W-:Y:S05]  /*8350*/  @!P0 BRA `(.L_x_139) ;  /* 0x0000002c00c88947 */ /* 0x004fea0003800000 */
.L_x_138:
[----:B------:R-:W-:Y:S05]  /*8360*/  BSYNC B0 ;  /* 0x0000000000007941 */ /* 0x000fea0003800000 */
.L_x_137:
[----:B------:R-:W-:Y:S02]  /*8370*/  ISETP.NE.AND P0, PT, R69, RZ, PT ;  /* 0x000000ff4500720c */ /* 0x000fe40003f05270 */
[----:B------:R-:W-:Y:S11]  /*8380*/  IADD3 R26, PT, PT, R26, 0x1, RZ ;  /* 0x000000011a1a7810 */ /* 0x000ff60007ffe0ff */
[----:B------:R3:W4:Y:S04]  /*8390*/  @P0 LDS.128 R28, [R3+UR44+0x300] ;  /* 0x0003002c031c0984 */ /* 0x0007280008000c00 */
[----:B------:R3:W1:Y:S02]  /*83a0*/  @P0 LDS.128 R36, [R2+0x300] ;  /* 0x0003000002240984 */ /* 0x0006640000000c00 */
.L_x_136:
[----:B------:R-:W-:Y:S05]  /*83b0*/  BSYNC B1 ;  /* 0x0000000000017941 */ /* 0x000fea0003800000 */
.L_x_135:
[----:B--2---:R-:W-:Y:S05]  /*83c0*/  VIADD R0, R25, 0x10 ;  /* 0x0000001019007836 */ /* 0x004fea0000000000 */
[----:B------:R-:W-:Y:S04]  /*83d0*/  SHF.R.U32.HI R0, RZ, 0x15, R0 ;  /* 0x00000015ff007819 */ /* 0x000fe80000011600 */
[----:B------:R-:W-:Y:S11]  /*83e0*/  LOP3.LUT P0, RZ, R0, 0x3, R46, 0x48, !PT ;  /* 0x0000000300ff7812 */ /* 0x000ff6000780482e */
[----:B------:R-:W-:Y:S02]  /*83f0*/  @!UPT UIADD3 URZ, UPT, UPT, URZ, URZ, URZ ;  /* 0x000000fffffff290 */ /* 0x000fe4000fffe0ff */
[----:B------:R-:W-:Y:S05]  /*8400*/  @!P0 BRA `(.L_x_140) ;  /* 0x0000000000408947 */ /* 0x000fea0003800000 */
[----:B------:R-:W2:Y:S01]  /*8410*/  LDCU.64 UR8, c[0x4][0x70] ;  /* 0x01000e00ff0877ac */ /* 0x000ea20008000a00 */
[----:B---3--:R-:W-:Y:S01]  /*8420*/  MOV R3, 0x0 ;  /* 0x0000000000037802 */ /* 0x008fe20000000f00 */
[----:B------:R-:W-:Y:S02]  /*8430*/  HFMA2 R12, -RZ, RZ, 0, 5.9604644775390625e-08 ;  /* 0x00000001ff0c7431 */ /* 0x000fe400000001ff */
[----:B-1----:R-:W-:Y:S02]  /*8440*/  IMAD.MOV.U32 R8, RZ, RZ, 0x192 ;  /* 0x00000192ff087424 */ /* 0x002fe400078e00ff */
[----:B------:R-:W-:Y:S01]  /*8450*/  IMAD.MOV.U32 R13, RZ, RZ, RZ ;  /* 0x000000ffff0d7224 */ /* 0x000fe200078e00ff */
[----:B------:R-:W1:Y:S01]  /*8460*/  LDCU.64 UR6, c[0x4][0x78] ;  /* 0x01000f00ff0677ac */ /* 0x000e620008000a00 */
[----:B------:R-:W3:Y:S01]  /*8470*/  LDC.64 R2, c[0x4][R3] ;  /* 0x0100000003027b82 */ /* 0x000ee20000000a00 */
[----:B------:R-:W5:Y:S01]  /*8480*/  LDCU.64 UR4, c[0x4][0x10] ;  /* 0x01000200ff0477ac */ /* 0x000f620008000a00 */
[----:B--2---:R-:W-:Y:S01]  /*8490*/  MOV R5, UR9 ;  /* 0x0000000900057c02 */ /* 0x004fe20008000f00 */
[----:B------:R-:W-:Y:S01]  /*84a0*/  IMAD.U32 R4, RZ, RZ, UR8 ;  /* 0x00000008ff047e24 */ /* 0x000fe2000f8e00ff */
[----:B-1----:R-:W-:Y:S01]  /*84b0*/  MOV R7, UR7 ;  /* 0x0000000700077c02 */ /* 0x002fe20008000f00 */
[----:B------:R-:W-:Y:S01]  /*84c0*/  IMAD.U32 R6, RZ, RZ, UR6 ;  /* 0x00000006ff067e24 */ /* 0x000fe2000f8e00ff */
[----:B-----5:R-:W-:Y:S01]  /*84d0*/  MOV R11, UR5 ;  /* 0x00000005000b7c02 */ /* 0x020fe20008000f00 */
[----:B------:R-:W-:Y:S02]  /*84e0*/  IMAD.U32 R10, RZ, RZ, UR4 ;  /* 0x00000004ff0a7e24 */ /* 0x000fe4000f8e00ff */
[----:B------:R-:W-:Y:S07]  /*84f0*/  LEPC R20, `(.L_x_140) ;  /* 0x000000001014794e */ /* 0x000fee0000000000 */
[----:B---34-:R-:W-:Y:S05]  /*8500*/  CALL.ABS.NOINC R2 ;  /* 0x0000000002007343 */ /* 0x018fea0003c00000 */
.L_x_140:
[----:B---34-:R-:W-:Y:S01]  /*8510*/  SHF.L.U32 R3, R28, 0x10, RZ ;  /* 0x000000101c037819 */ /* 0x018fe200000006ff */
[----:B------:R-:W-:Y:S05]  /*8520*/  WARPSYNC.ALL ;  /* 0x0000000000007948 */ /* 0x000fea0003800000 */
[----:B------:R-:W-:Y:S01]  /*8530*/  R2UR UR4, R25 ;  /* 0x00000000190472ca */ /* 0x000fe200000e0000 */
[----:B------:R-:W2:Y:S01]  /*8540*/  S2R R70, SR_CgaCtaId ;  /* 0x0000000000467919 */ /* 0x000ea20000008800 */
[C---:B------:R-:W-:Y:S01]  /*8550*/  SHF.L.U32 R20, R29.reuse, 0x10, RZ ;  /* 0x000000101d147819 */ /* 0x040fe200000006ff */
[----:B------:R-:W-:Y:S01]  /*8560*/  BSSY.RECONVERGENT B0, `(.L_x_141) ;  /* 0x0000059000007945 */ /* 0x000fe20003800200 */
[----:B------:R-:W-:Y:S02]  /*8570*/  LOP3.LUT R21, R29, 0xffff0000, RZ, 0xc0, !PT ;  /* 0xffff00001d157812 */ /* 0x000fe400078ec0ff */
[----:B------:R-:W-:Y:S02]  /*8580*/  ISETP.NE.AND P6, PT, R65, RZ, PT ;  /* 0x000000ff4100720c */ /* 0x000fe40003fc5270 */
[----:B------:R-:W-:Y:S05]  /*8590*/  ISETP.NE.AND P0, PT, R55, RZ, PT ;  /* 0x000000ff3700720c */ /* 0x000fea0003f05270 */
[----:B-1----:R-:W1:Y:S02]  /*85a0*/  LDTM.x16 R4, tmem[UR4+0x10] ;  /* 0x00001004000479ee */ /* 0x002e640008240000 */
[----:B-1----:R-:W-:Y:S01]  /*85b0*/  FMUL R0, R24, R4 ;  /* 0x0000000418007220 */ /* 0x002fe20000400000 */
[----:B------:R-:W-:Y:S01]  /*85c0*/  LOP3.LUT R4, R28, 0xffff0000, RZ, 0xc0, !PT ;  /* 0xffff00001c047812 */ /* 0x000fe200078ec0ff */
[C---:B------:R-:W-:Y:S01]  /*85d0*/  FMUL R2, R24.reuse, R5 ;  /* 0x0000000518027220 */ /* 0x040fe20000400000 */
[C---:B------:R-:W-:Y:S01]  /*85e0*/  FMUL R7, R24.reuse, R7 ;  /* 0x0000000718077220 */ /* 0x040fe20000400000 */
[C---:B------:R-:W-:Y:S01]  /*85f0*/  FFMA R0, R27.reuse, R3, R0 ;  /* 0x000000031b007223 */ /* 0x040fe20000000000 */
[C---:B------:R-:W-:Y:S01]  /*8600*/  FMUL R3, R24.reuse, R6 ;  /* 0x0000000618037220 */ /* 0x040fe20000400000 */
[C---:B------:R-:W-:Y:S01]  /*8610*/  FFMA R2, R27.reuse, R4, R2 ;  /* 0x000000041b027223 */ /* 0x040fe20000000002 */
[C---:B------:R-:W-:Y:S01]  /*8620*/  FMUL R4, R24.reuse, R8 ;  /* 0x0000000818047220 */ /* 0x040fe20000400000 */
[----:B------:R-:W-:Y:S01]  /*8630*/  FMUL R8, R24, R12 ;  /* 0x0000000c18087220 */ /* 0x000fe20000400000 */
[C---:B------:R-:W-:Y:S01]  /*8640*/  FFMA R3, R27.reuse, R20, R3 ;  /* 0x000000141b037223 */ /* 0x040fe20000000003 */
[----:B------:R-:W-:Y:S01]  /*8650*/  FFMA R7, R27, R21, R7 ;  /* 0x000000151b077223 */ /* 0x000fe20000000007 */
[----:B------:R-:W-:Y:S01]  /*8660*/  F2FP.BF16.F32.PACK_AB R32, R2, R0 ;  /* 0x000000000220723e */ /* 0x000fe200000010ff */
[----:B------:R-:W-:Y:S01]  /*8670*/  FMUL R12, R24, R16 ;  /* 0x00000010180c7220 */ /* 0x000fe20000400000 */
[----:B------:R-:W-:Y:S01]  /*8680*/  SHF.L.U32 R16, R30, 0x10, RZ ;  /* 0x000000101e107819 */ /* 0x000fe200000006ff */
[----:B------:R-:W-:Y:S01]  /*8690*/  FMUL R5, R24, R9 ;  /* 0x0000000918057220 */ /* 0x000fe20000400000 */
[----:B------:R-:W-:Y:S01]  /*86a0*/  LOP3.LUT R0, R30, 0xffff0000, RZ, 0xc0, !PT ;  /* 0xffff00001e007812 */ /* 0x000fe200078ec0ff */
[C---:B------:R-:W-:Y:S01]  /*86b0*/  FMUL R6, R24.reuse, R10 ;  /* 0x0000000a18067220 */ /* 0x040fe20000400000 */
[----:B------:R-:W-:Y:S01]  /*86c0*/  SHF.L.U32 R2, R31, 0x10, RZ ;  /* 0x000000101f027819 */ /* 0x000fe200000006ff */
[----:B------:R-:W-:Y:S01]  /*86d0*/  FFMA R4, R27, R16, R4 ;  /* 0x000000101b047223 */ /* 0x000fe20000000004 */
[----:B------:R-:W-:Y:S01]  /*86e0*/  F2FP.BF16.F32.PACK_AB R33, R7, R3 ;  /* 0x000000030721723e */ /* 0x000fe200000010ff */
[----:B------:R-:W-:Y:S01]  /*86f0*/  FFMA R5, R27, R0, R5 ;  /* 0x000000001b057223 */ /* 0x000fe20000000005 */
[----:B------:R-:W-:Y:S01]  /*8700*/  LOP3.LUT R3, R31, 0xffff0000, RZ, 0xc0, !PT ;  /* 0xffff00001f037812 */ /* 0x000fe200078ec0ff */
[----:B------:R-:W-:Y:S01]  /*8710*/  FMUL R11, R24, R11 ;  /* 0x0000000b180b7220 */ /* 0x000fe20000400000 */
[C---:B------:R-:W-:Y:S01]  /*8720*/  SHF.L.U32 R0, R36.reuse, 0x10, RZ ;  /* 0x0000001024007819 */ /* 0x040fe200000006ff */
[C---:B------:R-:W-:Y:S01]  /*8730*/  FFMA R6, R27.reuse, R2, R6 ;  /* 0x000000021b067223 */ /* 0x040fe20000000006 */
[----:B------:R-:W-:Y:S01]  /*8740*/  LOP3.LUT R2, R36, 0xffff0000, RZ, 0xc0, !PT ;  /* 0xffff000024027812 */ /* 0x000fe200078ec0ff */
[----:B------:R-:W-:Y:S01]  /*8750*/  FFMA R11, R27, R3, R11 ;  /* 0x000000031b0b7223 */ /* 0x000fe2000000000b */
[----:B------:R-:W-:Y:S01]  /*8760*/  SHF.L.U32 R3, R37, 0x10, RZ ;  /* 0x0000001025037819 */ /* 0x000fe200000006ff */
[C---:B------:R-:W-:Y:S01]  /*8770*/  FMUL R9, R24.reuse, R13 ;  /* 0x0000000d18097220 */ /* 0x040fe20000400000 */
[----:B------:R-:W-:Y:S01]  /*8780*/  F2FP.BF16.F32.PACK_AB R34, R5, R4 ;  /* 0x000000040522723e */ /* 0x000fe200000010ff */
[C---:B------:R-:W-:Y:S01]  /*8790*/  FMUL R10, R24.reuse, R14 ;  /* 0x0000000e180a7220 */ /* 0x040fe20000400000 */
[----:B------:R-:W-:Y:S01]  /*87a0*/  SHF.L.U32 R4, R39, 0x10, RZ ;  /* 0x0000001027047819 */ /* 0x000fe200000006ff */
[----:B------:R-:W-:Y:S01]  /*87b0*/  FFMA R8, R27, R0, R8 ;  /* 0x000000001b087223 */ /* 0x000fe20000000008 */
[----:B------:R-:W-:Y:S01]  /*87c0*/  LOP3.LUT R0, R37, 0xffff0000, RZ, 0xc0, !PT ;  /* 0xffff000025007812 */ /* 0x000fe200078ec0ff */
[C---:B------:R-:W-:Y:S01]  /*87d0*/  FFMA R9, R27.reuse, R2, R9 ;  /* 0x000000021b097223 */ /* 0x040fe20000000009 */
[----:B------:R-:W-:Y:S01]  /*87e0*/  FFMA R10, R27, R3, R10 ;  /* 0x000000031b0a7223 */ /* 0x000fe2000000000a */
[----:B------:R-:W-:Y:S01]  /*87f0*/  FMUL R15, R24, R15 ;  /* 0x0000000f180f7220 */ /* 0x000fe20000400000 */
[----:B------:R-:W-:Y:S01]  /*8800*/  SHF.L.U32 R2, R38, 0x10, RZ ;  /* 0x0000001026027819 */ /* 0x000fe200000006ff */
[----:B------:R-:W-:Y:S01]  /*8810*/  FMUL R13, R24, R17 ;  /* 0x00000011180d7220 */ /* 0x000fe20000400000 */
[----:B------:R-:W-:Y:S01]  /*8820*/  LOP3.LUT R3, R38, 0xffff0000, RZ, 0xc0, !PT ;  /* 0xffff000026037812 */ /* 0x000fe200078ec0ff */
[C---:B------:R-:W-:Y:S01]  /*8830*/  FMUL R14, R24.reuse, R18 ;  /* 0x00000012180e7220 */ /* 0x040fe20000400000 */
[----:B------:R-:W-:Y:S01]  /*8840*/  LOP3.LUT R5, R39, 0xffff0000, RZ, 0xc0, !PT ;  /* 0xffff000027057812 */ /* 0x000fe200078ec0ff */
[----:B------:R-:W-:Y:S01]  /*8850*/  FFMA R15, R27, R0, R15 ;  /* 0x000000001b0f7223 */ /* 0x000fe2000000000f */
[----:B------:R-:W-:Y:S01]  /*8860*/  FMUL R19, R24, R19 ;  /* 0x0000001318137220 */ /* 0x000fe20000400000 */
[----:B------:R-:W-:Y:S01]  /*8870*/  F2FP.BF16.F32.PACK_AB R35, R11, R6 ;  /* 0x000000060b23723e */ /* 0x000fe200000010ff */
[C---:B------:R-:W-:Y:S01]  /*8880*/  FFMA R12, R27.reuse, R2, R12 ;  /* 0x000000021b0c7223 */ /* 0x040fe2000000000c */
[C---:B------:R-:W-:Y:S01]  /*8890*/  FFMA R13, R27.reuse, R3, R13 ;  /* 0x000000031b0d7223 */ /* 0x040fe2000000000d */
[C---:B------:R-:W-:Y:S01]  /*88a0*/  FFMA R14, R27.reuse, R4, R14 ;  /* 0x000000041b0e7223 */ /* 0x040fe2000000000e */
[----:B------:R-:W-:Y:S01]  /*88b0*/  FFMA R19, R27, R5, R19 ;  /* 0x000000051b137223 */ /* 0x000fe20000000013 */
[----:B------:R1:W-:Y:S01]  /*88c0*/  STS.128 [R66+UR44+0x1300], R32 ;  /* 0x0013002042007988 */ /* 0x0003e20008000c2c */
[----:B------:R-:W-:Y:S02]  /*88d0*/  F2FP.BF16.F32.PACK_AB R8, R9, R8 ;  /* 0x000000080908723e */ /* 0x000fe400000010ff */
[----:B------:R-:W-:Y:S02]  /*88e0*/  F2FP.BF16.F32.PACK_AB R9, R15, R10 ;  /* 0x0000000a0f09723e */ /* 0x000fe400000010ff */
[----:B------:R-:W-:Y:S02]  /*88f0*/  F2FP.BF16.F32.PACK_AB R10, R13, R12 ;  /* 0x0000000c0d0a723e */ /* 0x000fe400000010ff */
[----:B------:R-:W-:Y:S02]  /*8900*/  F2FP.BF16.F32.PACK_AB R11, R19, R14 ;  /* 0x0000000e130b723e */ /* 0x000fe400000010ff */
[----:B------:R-:W-:Y:S02]  /*8910*/  MOV R0, UR47 ;  /* 0x0000002f00007c02 */ /* 0x000fe40008000f00 */
[----:B------:R-:W-:Y:S01]  /*8920*/  LEA R2, R26, UR44, 0x3 ;  /* 0x0000002c1a027c11 */ /* 0x000fe2000f8e18ff */
[----:B------:R1:W-:Y:S01]  /*8930*/  STS.128 [R67+0x1300], R8 ;  /* 0x0013000843007388 */ /* 0x0003e20000000c00 */
[----:B------:R-:W-:Y:S02]  /*8940*/  @P6 LEA R0, R0, UR44, 0x3 ;  /* 0x0000002c00006c11 */ /* 0x000fe4000f8e18ff */
[----:B------:R-:W-:Y:S02]  /*8950*/  @P6 SHF.L.U32 R3, R53, 0x1f, RZ ;  /* 0x0000001f35036819 */ /* 0x000fe400000006ff */
[----:B------:R-:W-:Y:S01]  /*8960*/  @P6 IADD3 R0, PT, PT, R0, 0x1c0, RZ ;  /* 0x000001c000006810 */ /* 0x000fe20007ffe0ff */
[----:B------:R-:W-:Y:S01]  /*8970*/  @!PT LDS RZ, [RZ] ;  /* 0x00000000fffff984 */ /* 0x000fe20000000800 */
[----:B------:R-:W-:Y:S01]  /*8980*/  @!PT LDS RZ, [RZ] ;  /* 0x00000000fffff984 */ /* 0x000fe20000000800 */
[----:B------:R-:W-:Y:S01]  /*8990*/  @!PT LDS RZ, [RZ] ;  /* 0x00000000fffff984 */ /* 0x000fe20000000800 */
[----:B------:R-:W-:Y:S01]  /*89a0*/  @!PT LDS RZ, [RZ] ;  /* 0x00000000fffff984 */ /* 0x000fe20000000800 */
[----:B------:R3:W-:Y:S06]  /*89b0*/  MEMBAR.ALL.CTA ;  /* 0x0000000000007992 */ /* 0x0007ec0000008000 */
[----:B---3--:R-:W3:Y:S01]  /*89c0*/  FENCE.VIEW.ASYNC.S ;  /* 0x00000000000073c6 */ /* 0x008ee20000000000 */
[----:B--2---:R-:W-:Y:S01]  /*89d0*/  @P6 PRMT R0, R70, 0x654, R0 ;  /* 0x0000065446006816 */ /* 0x004fe20000000000 */
[----:B---3--:R-:W-:Y:S06]  /*89e0*/  BAR.SYNC.DEFER_BLOCKING 0x1, 0x80 ;  /* 0x0042000000007b1d */ /* 0x008fec0000010000 */
[----:B------:R-:W-:Y:S05]  /*89f0*/  @P0 BRA `(.L_x_142) ;  /* 0x00000000003c0947 */ /* 0x000fea0003800000 */
[----:B------:R-:W-:Y:S01]  /*8a00*/  R2UR UR10, R62 ;  /* 0x000000003e0a72ca */ /* 0x000fe200000e0000 */
[----:B------:R-:W-:Y:S01]  /*8a10*/  UIADD3 UR4, UP0, UPT, UR62, 0x680, URZ ;  /* 0x000006803e047890 */ /* 0x000fe2000ff1e0ff */
[----:B------:R-:W-:Y:S01]  /*8a20*/  R2UR UR11, R60 ;  /* 0x000000003c0b72ca */ /* 0x000fe200000e0000 */
[----:B------:R-:W-:Y:S01]  /*8a30*/  UIADD3 UR8, UPT, UPT, UR44, 0x1300, URZ ;  /* 0x000013002c087890 */ /* 0x000fe2000fffe0ff */
[----:B------:R-:W-:Y:S01]  /*8a40*/  R2UR UR12, R61 ;  /* 0x000000003d0c72ca */ /* 0x000fe200000e0000 */
[----:B------:R-:W-:Y:S02]  /*8a50*/  UIADD3 UR9, UPT, UPT, UR46, 0x10, URZ ;  /* 0x000000102e097890 */ /* 0x000fe4000fffe0ff */
[----:B------:R-:W-:Y:S02]  /*8a60*/  UIADD3.X UR5, UPT, UPT, URZ, UR63, URZ, UP0, !UPT ;  /* 0x0000003fff057290 */ /* 0x000fe400087fe4ff */
[----:B------:R-:W-:Y:S02]  /*8a70*/  UIADD3 UR6, UPT, UPT, UR44, 0x1b00, URZ ;  /* 0x00001b002c067890 */ /* 0x000fe4000fffe0ff */
[----:B------:R-:W-:Y:S06]  /*8a80*/  UIADD3 UR7, UPT, UPT, UR46, 0x50, URZ ;  /* 0x000000502e077890 */ /* 0x000fec000fffe0ff */
[----:B------:R2:W-:Y:S02]  /*8a90*/  UTMASTG.4D.IM2COL [UR8], [UR4] ;  /* 0x00000008040073b5 */ /* 0x0005e40008058000 */
[----:B--2---:R-:W-:Y:S01]  /*8aa0*/  UMOV UR8, UR6 ;  /* 0x0000000600087c82 */ /* 0x004fe20008000000 */
[----:B------:R-:W-:Y:S02]  /*8ab0*/  UMOV UR9, UR7 ;  /* 0x0000000700097c82 */ /* 0x000fe40008000000 */
[----:B------:R2:W-:Y:S01]  /*8ac0*/  UTMASTG.4D.IM2COL [UR8], [UR4] ;  /* 0x00000008040073b5 */ /* 0x0005e20008058000 */
[----:B------:R0:W-:Y:S01]  /*8ad0*/  UTMACMDFLUSH ;  /* 0x00000000000079b7 */ /* 0x0001e20000000000 */
[----:B--2---:R-:W-:Y:S04]  /*8ae0*/  DEPBAR.LE SB0, 0x1 ;  /* 0x000080400000791a */ /* 0x004fe80000000000 */
.L_x_142:
[----:B------:R-:W-:Y:S05]  /*8af0*/  BSYNC.RECONVERGENT B0 ;  /* 0x0000000000007941 */ /* 0x000fea0003800200 */
.L_x_141:
[----:B------:R-:W-:Y:S01]  /*8b00*/  BAR.SYNC.DEFER_BLOCKING 0x1, 0x80 ;  /* 0x0042000000007b1d */ /* 0x000fe20000010000 */
[----:B------:R-:W-:Y:S04]  /*8b10*/  UIADD3 UR4, UPT, UPT, UR47, 0x1, URZ ;  /* 0x000000012f047890 */ /* 0x000fe8000fffe0ff */
[----:B------:R-:W-:Y:S04]  /*8b20*/  UISETP.NE.AND UP0, UPT, UR4, 0x4, UPT ;  /* 0x000000040400788c */ /* 0x000fe8000bf05270 */
[----:B------:R-:W-:Y:S01]  /*8b30*/  USEL UR45, UR4, URZ, UP0 ;  /* 0x000000ff042d7287 */ /* 0x000fe20008000000 */
[----:B------:R2:W-:Y:S01]  /*8b40*/  @P6 SYNCS.ARRIVE.TRANS64.RED.A1T0 RZ, [R0+URZ], RZ ;  /* 0x000000ff00ff69a7 */ /* 0x0005e200081004ff */
[----:B------:R-:W-:Y:S01]  /*8b50*/  BSSY B1, `(.L_x_143) ;  /* 0x0000013000017945 */ /* 0x000fe20003800000 */
[----:B------:R-:W3:Y:S02]  /*8b60*/  @P6 SYNCS.PHASECHK.TRANS64.TRYWAIT P0, [R2+URZ+0x1a0], R3 ;  /* 0x0001a003020065a7 */ /* 0x000ee400080011ff */
[----:B---3--:R-:W-:Y:S01]  /*8b70*/  @P6 SEL R68, RZ, 0x1, !P0 ;  /* 0x00000001ff446807 */ /* 0x008fe20004000000 */
[----:B--2---:R-:W-:Y:S06]  /*8b80*/  @!P6 BRA `(.L_x_144) ;  /* 0x00000000003ce947 */ /* 0x004fec0003800000 */
[----:B------:R-:W-:Y:S01]  /*8b90*/  ISETP.NE.AND P1, PT, R69, RZ, PT ;  /* 0x000000ff4500720c */ /* 0x000fe20003f25270 */
[----:B------:R-:W-:Y:S01]  /*8ba0*/  BSSY B0, `(.L_x_145) ;  /* 0x0000009000007945 */ /* 0x000fe20003800000 */
[----:B------:R-:W-:Y:S11]  /*8bb0*/  ISETP.NE.AND P0, PT, R68, RZ, PT ;  /* 0x000000ff4400720c */ /* 0x000ff60003f05270 */
[----:B------:R-:W-:Y:S05]  /*8bc0*/  @P1 IMAD R3, R26, 0x1000, R66 ;  /* 0x000010001a031824 */ /* 0x000fea00078e0242 */
[----:B------:R-:W-:Y:S05]  /*8bd0*/  @P1 IADD3 R0, PT, PT, R3, UR44, RZ ;  /* 0x0000002c03001c10 */ /* 0x000fea000fffe0ff */
[----:B------:R-:W-:Y:S01]  /*8be0*/  @P1 IMAD.IADD R0, R71, 0x1, R0 ;  /* 0x0000000147001824 */ /* 0x000fe200078e0200 */
[----:B------:R-:W-:Y:S06]  /*8bf0*/  @P0 BRA `(.L_x_146) ;  /* 0x00000000000c0947 */ /* 0x000fec0003800000 */
[----:B------:R-:W-:Y:S04]  /*8c00*/  SHF.L.U32 R4, R53, 0x1f, RZ ;  /* 0x0000001f35047819 */ /* 0x000fe800000006ff */
[----:B------:R-:W2:Y:S02]  /*8c10*/  SYNCS.PHASECHK.TRANS64.TRYWAIT P0, [R2+URZ+0x1a0], R4 ;  /* 0x0001a004020075a7 */ /* 0x000ea400080011ff */
[----:B--2---:R-:W-:Y:S05]  /*8c20*/  @!P0 BRA `(.L_x_147) ;  /* 0x0000002400a88947 */ /* 0x004fea0003800000 */
.L_x_146:
[----:B------:R-:W-:Y:S05]  /*8c30*/  BSYNC B0 ;  /* 0x0000000000007941 */ /* 0x000fea0003800000 */
.L_x_145:
[----:B------:R-:W-:Y:S02]  /*8c40*/  ISETP.NE.AND P0, PT, R69, RZ, PT ;  /* 0x000000ff4500720c */ /* 0x000fe40003f05270 */
[----:B------:R-:W-:Y:S11]  /*8c50*/  IADD3 R26, PT, PT, R26, 0x1, RZ ;  /* 0x000000011a1a7810 */ /* 0x000ff60007ffe0ff */
[----:B------:R3:W4:Y:S04]  /*8c60*/  @P0 LDS.128 R28, [R3+UR44+0x300] ;  /* 0x0003002c031c0984 */ /* 0x0007280008000c00 */
[----:B------:R3:W1:Y:S02]  /*8c70*/  @P0 LDS.128 R36, [R0+0x300] ;  /* 0x0003000000240984 */ /* 0x0006640000000c00 */
.L_x_144:
[----:B------:R-:W-:Y:S05]  /*8c80*/  BSYNC B1 ;  /* 0x0000000000017941 */ /* 0x000fea0003800000 */
.L_x_143:
[----:B---3--:R-:W-:Y:S05]  /*8c90*/  VIADD R0, R25, 0x20 ;  /* 0x0000002019007836 */ /* 0x008fea0000000000 */
[----:B------:R-:W-:Y:S04]  /*8ca0*/  SHF.R.U32.HI R0, RZ, 0x15, R0 ;  /* 0x00000015ff007819 */ /* 0x000fe80000011600 */
[----:B------:R-:W-:Y:S11]  /*8cb0*/  LOP3.LUT P0, RZ, R0, 0x3, R46, 0x48, !PT ;  /* 0x0000000300ff7812 */ /* 0x000ff6000780482e */
[----:B------:R-:W-:Y:S02]  /*8cc0*/  @!UPT UIADD3 URZ, UPT, UPT, URZ, URZ, URZ ;  /* 0x000000fffffff290 */ /* 0x000fe4000fffe0ff */
[----:B------:R-:W-:Y:S05]  /*8cd0*/  @!P0 BRA `(.L_x_148) ;  /* 0x0000000000408947 */ /* 0x000fea0003800000 */
[----:B------:R-:W3:Y:S01]  /*8ce0*/  LDCU.64 UR8, c[0x4][0x70] ;  /* 0x01000e00ff0877ac */ /* 0x000ee20008000a00 */
[----:B------:R-:W-:Y:S01]  /*8cf0*/  MOV R3, 0x0 ;  /* 0x0000000000037802 */ /* 0x000fe20000000f00 */
[----:B------:R-:W-:Y:S02]  /*8d00*/  HFMA2 R12, -RZ, RZ, 0, 5.9604644775390625e-08 ;  /* 0x00000001ff0c7431 */ /* 0x000fe400000001ff */
[----:B-1----:R-:W-:Y:S02]  /*8d10*/  IMAD.MOV.U32 R8, RZ, RZ, 0x192 ;  /* 0x00000192ff087424 */ /* 0x002fe400078e00ff */
[----:B------:R-:W-:Y:S01]  /*8d20*/  IMAD.MOV.U32 R13, RZ, RZ, RZ ;  /* 0x000000ffff0d7224 */ /* 0x000fe200078e00ff */
[----:B------:R-:W1:Y:S01]  /*8d30*/  LDCU.64 UR6, c[0x4][0x78] ;  /* 0x01000f00ff0677ac */ /* 0x000e620008000a00 */
[----:B--2---:R-:W2:Y:S01]  /*8d40*/  LDC.64 R2, c[0x4][R3] ;  /* 0x0100000003027b82 */ /* 0x004ea20000000a00 */
[----:B------:R-:W5:Y:S01]  /*8d50*/  LDCU.64 UR4, c[0x4][0x10] ;  /* 0x01000200ff0477ac */ /* 0x000f620008000a00 */
[----:B---3--:R-:W-:Y:S01]  /*8d60*/  MOV R5, UR9 ;  /* 0x0000000900057c02 */ /* 0x008fe20008000f00 */
[----:B------:R-:W-:Y:S01]  /*8d70*/  IMAD.U32 R4, RZ, RZ, UR8 ;  /* 0x00000008ff047e24 */ /* 0x000fe2000f8e00ff */
[----:B-1----:R-:W-:Y:S01]  /*8d80*/  MOV R7, UR7 ;  /* 0x0000000700077c02 */ /* 0x002fe20008000f00 */
[----:B------:R-:W-:Y:S01]  /*8d90*/  IMAD.U32 R6, RZ, RZ, UR6 ;  /* 0x00000006ff067e24 */ /* 0x000fe2000f8e00ff */
[----:B-----5:R-:W-:Y:S01]  /*8da0*/  MOV R11, UR5 ;  /* 0x00000005000b7c02 */ /* 0x020fe20008000f00 */
[----:B------:R-:W-:Y:S02]  /*8db0*/  IMAD.U32 R10, RZ, RZ, UR4 ;  /* 0x00000004ff0a7e24 */ /* 0x000fe4000f8e00ff */
[----:B------:R-:W-:Y:S07]  /*8dc0*/  LEPC R20, `(.L_x_148) ;  /* 0x000000001014794e */ /* 0x000fee0000000000 */
[----:B--2-4-:R-:W-:Y:S05]  /*8dd0*/  CALL.ABS.NOINC R2 ;  /* 0x0000000002007343 */ /* 0x014fea0003c00000 */
.L_x_148:
[----:B----4-:R-:W-:Y:S01]  /*8de0*/  SHF.L.U32 R3, R28, 0x10, RZ ;  /* 0x000000101c037819 */ /* 0x010fe200000006ff */
[----:B------:R-:W-:Y:S05]  /*8df0*/  WARPSYNC.ALL ;  /* 0x0000000000007948 */ /* 0x000fea0003800000 */
[----:B------:R-:W-:Y:S01]  /*8e00*/  R2UR UR4, R25 ;  /* 0x00000000190472ca */ /* 0x000fe200000e0000 */
[----:B------:R-:W-:Y:S01]  /*8e10*/  BSSY.RECONVERGENT B0, `(.L_x_149) ;  /* 0x000005a000007945 */ /* 0x000fe20003800200 */
[C---:B------:R-:W-:Y:S02]  /*8e20*/  SHF.L.U32 R20, R29.reuse, 0x10, RZ ;  /* 0x000000101d147819 */ /* 0x040fe400000006ff */
[----:B------:R-:W-:Y:S02]  /*8e30*/  LOP3.LUT R21, R29, 0xffff0000, RZ, 0xc0, !PT ;  /* 0xffff00001d157812 */ /* 0x000fe400078ec0ff */
[----:B------:R-:W-:Y:S02]  /*8e40*/  ISETP.NE.AND P6, PT, R65, RZ, PT ;  /* 0x000000ff4100720c */ /* 0x000fe40003fc5270 */
[----:B------:R-:W-:Y:S05]  /*8e50*/  ISETP.NE.AND P0, PT, R55, RZ, PT ;  /* 0x000000ff3700720c */ /* 0x000fea0003f05270 */
[----:B-12---:R-:W1:Y:S02]  /*8e60*/  LDTM.x16 R4, tmem[UR4+0x20] ;  /* 0x00002004000479ee */ /* 0x006e640008240000 */
        /* <DEDUP_REMOVED lines=8> */
[C---:B------:R-:W-:Y:S01]  /*8ef0*/  FMUL R8, R24.reuse, R12 ;  /* 0x0000000c18087220 */ /* 0x040fe20000400000 */
[----:B------:R-:W-:Y:S01]  /*8f00*/  FMUL R12, R24, R16 ;  /* 0x00000010180c7220 */ /* 0x000fe20000400000 */
[----:B------:R-:W-:Y:S01]  /*8f10*/  SHF.L.U32 R16, R30, 0x10, RZ ;  /* 0x000000101e107819 */ /* 0x000fe200000006ff */
[C---:B------:R-:W-:Y:S01]  /*8f20*/  FFMA R3, R27.reuse, R20, R3 ;  /* 0x000000141b037223 */ /* 0x040fe20000000003 */
[----:B------:R-:W-:Y:S01]  /*8f30*/  F2FP.BF16.F32.PACK_AB R32, R2, R0 ;  /* 0x000000000220723e */ /* 0x000fe200000010ff */
[C---:B------:R-:W-:Y:S01]  /*8f40*/  FFMA R7, R27.reuse, R21, R7 ;  /* 0x000000151b077223 */ /* 0x040fe20000000007 */
[----:B------:R-:W-:Y:S01]  /*8f50*/  LOP3.LUT R0, R30, 0xffff0000, RZ, 0xc0, !PT ;  /* 0xffff00001e007812 */ /* 0x000fe200078ec0ff */
[----:B------:R-:W-:Y:S01]  /*8f60*/  FFMA R4, R27, R16, R4 ;  /* 0x000000101b047223 */ /* 0x000fe20000000004 */
[C---:B------:R-:W-:Y:S01]  /*8f70*/  SHF.L.U32 R2, R31.reuse, 0x10, RZ ;  /* 0x000000101f027819 */ /* 0x040fe200000006ff */
[C---:B------:R-:W-:Y:S01]  /*8f80*/  FMUL R5, R24.reuse, R9 ;  /* 0x0000000918057220 */ /* 0x040fe20000400000 */
[----:B------:R-:W-:Y:S01]  /*8f90*/  LOP3.LUT R16, R31, 0xffff0000, RZ, 0xc0, !PT ;  /* 0xffff00001f107812 */ /* 0x000fe200078ec0ff */
[----:B------:R-:W-:Y:S01]  /*8fa0*/  FMUL R6, R24, R10 ;  /* 0x0000000a18067220 */ /* 0x000fe20000400000 */
[----:B------:R-:W-:Y:S01]  /*8fb0*/  F2FP.BF16.F32.PACK_AB R33, R7, R3 ;  /* 0x000000030721723e */ /* 0x000fe200000010ff */
[C---:B------:R-:W-:Y:S01]  /*8fc0*/  FFMA R5, R27.reuse, R0, R5 ;  /* 0x000000001b057223 */ /* 0x040fe20000000005 */
[C---:B------:R-:W-:Y:S01]  /*8fd0*/  SHF.L.U32 R0, R36.reuse, 0x10, RZ ;  /* 0x0000001024007819 */ /* 0x040fe200000006ff */
[----:B------:R-:W-:Y:S01]  /*8fe0*/  FFMA R6, R27, R2, R6 ;  /* 0x000000021b067223 */ /* 0x000fe20000000006 */
[----:B------:R-:W-:Y:S01]  /*8ff0*/  LOP3.LUT R2, R36, 0xffff0000, RZ, 0xc0, !PT ;  /* 0xffff000024027812 */ /* 0x000fe200078ec0ff */
[C---:B------:R-:W-:Y:S01]  /*9000*/  FMUL R11, R24.reuse, R11 ;  /* 0x0000000b180b7220 */ /* 0x040fe20000400000 */
        /* <DEDUP_REMOVED lines=9> */
[----:B------:R-:W-:Y:S01]  /*90a0*/  LOP3.LUT R0, R37, 0xffff0000, RZ, 0xc0, !PT ;  /* 0xffff000025007812 */ /* 0x000fe200078ec0ff */
[C---:B------:R-:W-:Y:S01]  /*90b0*/  FFMA R10, R27.reuse, R3, R10 ;  /* 0x000000031b0a7223 */ /* 0x040fe2000000000a */
[----:B------:R-:W-:Y:S01]  /*90c0*/  FMUL R15, R24, R15 ;  /* 0x0000000f180f7220 */ /* 0x000fe20000400000 */
[----:B------:R-:W-:Y:S01]  /*90d0*/  SHF.L.U32 R2, R38, 0x10, RZ ;  /* 0x0000001026027819 */ /* 0x000fe200000006ff */
[----:B------:R-:W-:Y:S01]  /*90e0*/  FMUL R13, R24, R17 ;  /* 0x00000011180d7220 */ /* 0x000fe20000400000 */
[----:B------:R-:W-:Y:S01]  /*90f0*/  LOP3.LUT R3, R38, 0xffff0000, RZ, 0xc0, !PT ;  /* 0xffff000026037812 */ /* 0x000fe200078ec0ff */
[C---:B------:R-:W-:Y:S01]  /*9100*/  FMUL R14, R24.reuse, R18 ;  /* 0x00000012180e7220 */ /* 0x040fe20000400000 */
        /* <DEDUP_REMOVED lines=23> */
[----:B--2---:R-:W2:Y:S01]  /*9280*/  FENCE.VIEW.ASYNC.S ;  /* 0x00000000000073c6 */ /* 0x004ea20000000000 */
[----:B------:R-:W-:Y:S01]  /*9290*/  @P6 PRMT R0, R70, 0x654, R0 ;  /* 0x0000065446006816 */ /* 0x000fe20000000000 */
[----:B--2---:R-:W-:Y:S06]  /*92a0*/  BAR.SYNC.DEFER_BLOCKING 0x1, 0x80 ;  /* 0x0042000000007b1d */ /* 0x004fec0000010000 */
        /* <DEDUP_REMOVED lines=16> */
.L_x_150:
[----:B------:R-:W-:Y:S05]  /*93b0*/  BSYNC.RECONVERGENT B0 ;  /* 0x0000000000007941 */ /* 0x000fea0003800200 */
.L_x_149:
        /* <DEDUP_REMOVED lines=19> */
.L_x_154:
[----:B------:R-:W-:Y:S05]  /*94f0*/  BSYNC B0 ;  /* 0x0000000000007941 */ /* 0x000fea0003800000 */
.L_x_153:
[----:B------:R-:W-:Y:S11]  /*9500*/  ISETP.NE.AND P0, PT, R69, RZ, PT ;  /* 0x000000ff4500720c */ /* 0x000ff60003f05270 */
[----:B------:R-:W-:Y:S02]  /*9510*/  @!UPT UIADD3 URZ, UPT, UPT, URZ, URZ, URZ ;  /* 0x000000fffffff290 */ /* 0x000fe4000fffe0ff */
[----:B------:R3:W4:Y:S04]  /*9520*/  @P0 LDS.128 R28, [R26+UR44+0x300] ;  /* 0x0003002c1a1c0984 */ /* 0x0007280008000c00 */
[----:B------:R3:W1:Y:S02]  /*9530*/  @P0 LDS.128 R36, [R71+0x300] ;  /* 0x0003000047240984 */ /* 0x0006640000000c00 */
.L_x_152:
[----:B------:R-:W-:Y:S05]  /*9540*/  BSYNC B1 ;  /* 0x0000000000017941 */ /* 0x000fea0003800000 */
.L_x_151:
[----:B--2---:R-:W-:Y:S05]  /*9550*/  VIADD R0, R25, 0x30 ;  /* 0x0000003019007836 */ /* 0x004fea0000000000 */
[----:B------:R-:W-:Y:S04]  /*9560*/  SHF.R.U32.HI R0, RZ, 0x15, R0 ;  /* 0x00000015ff007819 */ /* 0x000fe80000011600 */
[----:B------:R-:W-:Y:S11]  /*9570*/  LOP3.LUT P0, RZ, R0, 0x3, R46, 0x48, !PT ;  /* 0x0000000300ff7812 */ /* 0x000ff6000780482e */
[----:B------:R-:W-:Y:S02]  /*9580*/  @!UPT UIADD3 URZ, UPT, UPT, URZ, URZ, URZ ;  /* 0x000000fffffff290 */ /* 0x000fe4000fffe0ff */
[----:B------:R-:W-:Y:S05]  /*9590*/  @!P0 BRA `(.L_x_156) ;  /* 0x0000000000408947 */ /* 0x000fea0003800000 */
[----:B------:R-:W2:Y:S01]  /*95a0*/  LDCU.64 UR8, c[0x4][0x70] ;  /* 0x01000e00ff0877ac */ /* 0x000ea20008000a00 */
[----:B------:R-:W-:Y:S01]  /*95b0*/  MOV R3, 0x0 ;  /* 0x0000000000037802 */ /* 0x000fe20000000f00 */
        /* <DEDUP_REMOVED lines=14> */
.L_x_156:
[----:B------:R-:W-:Y:S01]  /*96a0*/  ISETP.NE.AND P0, PT, R55, RZ, PT ;  /* 0x000000ff3700720c */ /* 0x000fe20003f05270 */
[----:B------:R-:W-:Y:S05]  /*96b0*/  WARPSYNC.ALL ;  /* 0x0000000000007948 */ /* 0x000fea0003800000 */
[----:B------:R-:W-:Y:S01]  /*96c0*/  R2UR UR4, R25 ;  /* 0x00000000190472ca */ /* 0x000fe200000e0000 */
[----:B------:R-:W-:Y:S01]  /*96d0*/  BSSY.RECONVERGENT B0, `(.L_x_157) ;  /* 0x0000057000007945 */ /* 0x000fe20003800200 */
[C---:B----4-:R-:W-:Y:S02]  /*96e0*/  SHF.L.U32 R20, R28.reuse, 0x10, RZ ;  /* 0x000000101c147819 */ /* 0x050fe400000006ff */
[----:B------:R-:W-:Y:S02]  /*96f0*/  LOP3.LUT R21, R28, 0xffff0000, RZ, 0xc0, !PT ;  /* 0xffff00001c157812 */ /* 0x000fe400078ec0ff */
[C---:B------:R-:W-:Y:S02]  /*9700*/  SHF.L.U32 R25, R29.reuse, 0x10, RZ ;  /* 0x000000101d197819 */ /* 0x040fe400000006ff */
[----:B---3--:R-:W-:Y:S02]  /*9710*/  LOP3.LUT R26, R29, 0xffff0000, RZ, 0xc0, !PT ;  /* 0xffff00001d1a7812 */ /* 0x008fe400078ec0ff */
[C---:B------:R-:W-:Y:S02]  /*9720*/  SHF.L.U32 R28, R30.reuse, 0x10, RZ ;  /* 0x000000101e1c7819 */ /* 0x040fe400000006ff */
[----:B------:R-:W-:Y:S01]  /*9730*/  LOP3.LUT R29, R30, 0xffff0000, RZ, 0xc0, !PT ;  /* 0xffff00001e1d7812 */ /* 0x000fe200078ec0ff */
[----:B-1----:R-:W1:Y:S01]  /*9740*/  LDTM.x16 R4, tmem[UR4+0x30] ;  /* 0x00003004000479ee */ /* 0x002e620008240000 */
[C---:B------:R-:W-:Y:S01]  /*9750*/  SHF.L.U32 R30, R31.reuse, 0x10, RZ ;  /* 0x000000101f1e7819 */ /* 0x040fe200000006ff */
[----:B------:R-:W-:Y:S01]  /*9760*/  NOP ;  /* 0x0000000000007918 */ /* 0x000fe20000000000 */
[----:B------:R-:W-:Y:S02]  /*9770*/  LOP3.LUT R31, R31, 0xffff0000, RZ, 0xc0, !PT ;  /* 0xffff00001f1f7812 */ /* 0x000fe400078ec0ff */
[C---:B------:R-:W-:Y:S02]  /*9780*/  SHF.L.U32 R32, R36.reuse, 0x10, RZ ;  /* 0x0000001024207819 */ /* 0x040fe400000006ff */
[----:B------:R-:W-:Y:S02]  /*9790*/  LOP3.LUT R33, R36, 0xffff0000, RZ, 0xc0, !PT ;  /* 0xffff000024217812 */ /* 0x000fe400078ec0ff */
[----:B------:R-:W-:Y:S02]  /*97a0*/  IADD3 R63, PT, PT, R63, 0x210, RZ ;  /* 0x000002103f3f7810 */ /* 0x000fe40007ffe0ff */
[----:B------:R-:W-:Y:S02]  /*97b0*/  SHF.L.U32 R34, R37, 0x10, RZ ;  /* 0x0000001025227819 */ /* 0x000fe400000006ff */
[----:B------:R-:W-:Y:S02]  /*97c0*/  LOP3.LUT R63, R63, 0xfefffff8, RZ, 0xc0, !PT ;  /* 0xfefffff83f3f7812 */ /* 0x000fe400078ec0ff */
[----:B------:R-:W-:Y:S02]  /*97d0*/  LOP3.LUT R35, R37, 0xffff0000, RZ, 0xc0, !PT ;  /* 0xffff000025237812 */ /* 0x000fe400078ec0ff */
[----:B-1----:R1:W-:Y:S01]  /*97e0*/  SYNCS.ARRIVE.TRANS64.RED.A1T0 RZ, [R63+URZ], RZ ;  /* 0x000000ff3fff79a7 */ /* 0x0023e200081004ff */
[C---:B------:R-:W-:Y:S02]  /*97f0*/  SHF.L.U32 R36, R38.reuse, 0x10, RZ ;  /* 0x0000001026247819 */ /* 0x040fe400000006ff */
[----:B------:R-:W-:Y:S02]  /*9800*/  LOP3.LUT R37, R38, 0xffff0000, RZ, 0xc0, !PT ;  /* 0xffff000026257812 */ /* 0x000fe400078ec0ff */
[----:B------:R-:W-:Y:S01]  /*9810*/  SHF.L.U32 R38, R39, 0x10, RZ ;  /* 0x0000001027267819 */ /* 0x000fe200000006ff */
[C---:B------:R-:W-:Y:S01]  /*9820*/  FMUL R4, R24.reuse, R4 ;  /* 0x0000000418047220 */ /* 0x040fe20000400000 */
[C---:B------:R-:W-:Y:S01]  /*9830*/  FMUL R5, R24.reuse, R5 ;  /* 0x0000000518057220 */ /* 0x040fe20000400000 */
[C---:B------:R-:W-:Y:S01]  /*9840*/  FMUL R6, R24.reuse, R6 ;  /* 0x0000000618067220 */ /* 0x040fe20000400000 */
[C---:B------:R-:W-:Y:S01]  /*9850*/  FMUL R7, R24.reuse, R7 ;  /* 0x0000000718077220 */ /* 0x040fe20000400000 */
[C---:B------:R-:W-:Y:S01]  /*9860*/  FFMA R4, R27.reuse, R20, R4 ;  /* 0x000000141b047223 */ /* 0x040fe20000000004 */
        /* <DEDUP_REMOVED lines=15> */
[C---:B------:R-:W-:Y:S01]  /*9960*/  FMUL R12, R24.reuse, R16 ;  /* 0x00000010180c7220 */ /* 0x040fe20000400000 */
[C---:B------:R-:W-:Y:S01]  /*9970*/  FFMA R0, R27.reuse, R32, R0 ;  /* 0x000000201b007223 */ /* 0x040fe20000000000 */
[C---:B------:R-:W-:Y:S01]  /*9980*/  FMUL R13, R24.reuse, R17 ;  /* 0x00000011180d7220 */ /* 0x040fe20000400000 */
[----:B------:R-:W-:Y:S01]  /*9990*/  FFMA R2, R27, R33, R2 ;  /* 0x000000211b027223 */ /* 0x000fe20000000002 */
[----:B------:R-:W-:Y:S01]  /*99a0*/  F2FP.BF16.F32.PACK_AB R4, R5, R4 ;  /* 0x000000040504723e */ /* 0x000fe200000010ff */
[C---:B------:R-:W-:Y:S01]  /*99b0*/  FMUL R14, R24.reuse, R18 ;  /* 0x00000012180e7220 */ /* 0x040fe20000400000 */
[----:B------:R-:W-:Y:S01]  /*99c0*/  FFMA R3, R27, R34, R3 ;  /* 0x000000221b037223 */ /* 0x000fe20000000003 */
[----:B------:R-:W-:Y:S01]  /*99d0*/  LOP3.LUT R39, R39, 0xffff0000, RZ, 0xc0, !PT ;  /* 0xffff000027277812 */ /* 0x000fe200078ec0ff */
[----:B------:R-:W-:Y:S01]  /*99e0*/  FFMA R15, R27, R35, R15 ;  /* 0x000000231b0f7223 */ /* 0x000fe2000000000f */
[----:B------:R-:W-:Y:S01]  /*99f0*/  F2FP.BF16.F32.PACK_AB R5, R7, R6 ;  /* 0x000000060705723e */ /* 0x000fe200000010ff */
[----:B------:R-:W-:Y:S01]  /*9a00*/  FMUL R19, R24, R19 ;  /* 0x0000001318137220 */ /* 0x000fe20000400000 */
[----:B------:R-:W-:Y:S01]  /*9a10*/  F2FP.BF16.F32.PACK_AB R6, R9, R8 ;  /* 0x000000080906723e */ /* 0x000fe200000010ff */
        /* <DEDUP_REMOVED lines=34> */
.L_x_158:
[----:B------:R-:W-:Y:S05]  /*9c40*/  BSYNC.RECONVERGENT B0 ;  /* 0x0000000000007941 */ /* 0x000fea0003800200 */
.L_x_157:
[----:B------:R-:W-:Y:S01]  /*9c50*/  BAR.SYNC.DEFER_BLOCKING 0x1, 0x80 ;  /* 0x0042000000007b1d */ /* 0x000fe20000010000 */
[----:B------:R-:W-:Y:S01]  /*9c60*/  UISETP.NE.AND UP0, UPT, UR49, -0x4, UPT ;  /* 0xfffffffc3100788c */ /* 0x000fe2000bf05270 */
[----:B------:R-:W-:Y:S08]  /*9c70*/  IADD3 R22, PT, PT, R22, 0x1, RZ ;  /* 0x0000000116167810 */ /* 0x000ff00007ffe0ff */
[----:B------:R-:W-:Y:S05]  /*9c80*/  BRA.U !UP0, `(.L_x_159) ;  /* 0x0000000108247547 */ /* 0x000fea000b800000 */
[----:B------:R-:W-:Y:S01]  /*9c90*/  ISETP.NE.AND P0, PT, R65, RZ, PT ;  /* 0x000000ff4100720c */ /* 0x000fe20003f05270 */
[----:B------:R-:W-:Y:S01]  /*9ca0*/  IMAD.U32 R0, RZ, RZ, UR47 ;  /* 0x0000002fff007e24 */ /* 0x000fe2000f8e00ff */
[----:B------:R-:W-:Y:S04]  /*9cb0*/  UIADD3 UR4, UPT, UPT, UR47, 0x1, URZ ;  /* 0x000000012f047890 */ /* 0x000fe8000fffe0ff */
[----:B------:R-:W-:Y:S04]  /*9cc0*/  UISETP.NE.AND UP0, UPT, UR4, 0x4, UPT ;  /* 0x000000040400788c */ /* 0x000fe8000bf05270 */
[----:B------:R-:W-:Y:S03]  /*9cd0*/  USEL UR47, UR4, URZ, UP0 ;  /* 0x000000ff042f7287 */ /* 0x000fe60008000000 */
[----:B------:R-:W-:Y:S05]  /*9ce0*/  @P0 LEA R0, R0, UR44, 0x3 ;  /* 0x0000002c00000c11 */ /* 0x000fea000f8e18ff */
[----:B------:R-:W-:Y:S05]  /*9cf0*/  @P0 VIADD R0, R0, 0x1c0 ;  /* 0x000001c000000836 */ /* 0x000fea0000000000 */
[----:B------:R-:W-:Y:S04]  /*9d00*/  @P0 PRMT R0, R70, 0x654, R0 ;  /* 0x0000065446000816 */ /* 0x000fe80000000000 */
[----:B------:R2:W-:Y:S03]  /*9d10*/  @P0 SYNCS.ARRIVE.TRANS64.RED.A1T0 RZ, [R0+URZ], RZ ;  /* 0x000000ff00ff09a7 */ /* 0x0005e600081004ff */
.L_x_159:
[----:B------:R-:W-:Y:S01]  /*9d20*/  R2UR UR5, R47 ;  /* 0x000000002f0572ca */ /* 0x000fe200000e0000 */
[----:B------:R-:W-:Y:S01]  /*9d30*/  UISETP.NE.AND UP0, UPT, UR58, URZ, UPT ;  /* 0x000000ff3a00728c */ /* 0x000fe2000bf05270 */
[----:B------:R-:W-:Y:S01]  /*9d40*/  R2UR UR4, R48 ;  /* 0x00000000300472ca */ /* 0x000fe200000e0000 */
[----:B------:R-:W-:Y:S01]  /*9d50*/  UIADD3 UR49, UPT, UPT, UR49, 0x4, URZ ;  /* 0x0000000431317890 */ /* 0x000fe2000fffe0ff */
[C---:B------:R-:W-:Y:S01]  /*9d60*/  ISETP.NE.AND P0, PT, R22.reuse, 0x2, PT ;  /* 0x000000021600780c */ /* 0x040fe20003f05270 */
[----:B------:R-:W-:Y:S01]  /*9d70*/  UMOV UR48, UR59 ;  /* 0x0000003b00307c82 */ /* 0x000fe20008000000 */
[----:B------:R-:W-:Y:S02]  /*9d80*/  LOP3.LUT R51, R51, 0x1, RZ, 0x3c, !PT ;  /* 0x0000000133337812 */ /* 0x000fe400078e3cff */
[----:B--2---:R-:W-:Y:S02]  /*9d90*/  SEL R0, RZ, 0x1, P0 ;  /* 0x00000001ff007807 */ /* 0x004fe40000000000 */
[----:B------:R-:W-:Y:S02]  /*9da0*/  SEL R22, R22, RZ, P0 ;  /* 0x000000ff16167207 */ /* 0x000fe40000000000 */
[----:B------:R-:W-:Y:S01]  /*9db0*/  LOP3.LUT R52, R52, R0, RZ, 0x3c, !PT ;  /* 0x0000000034347212 */ /* 0x000fe200078e3cff */
[----:B------:R-:W-:Y:S02]  /*9dc0*/  UIADD3 UR20, UPT, UPT, UR36, UR5, URZ ;  /* 0x0000000524147290 */ /* 0x000fe4000fffe0ff */
[----:B------:R-:W-:Y:S01]  /*9dd0*/  UIADD3 UR45, UPT, UPT, UR37, UR4, URZ ;  /* 0x00000004252d7290 */ /* 0x000fe2000fffe0ff */
[----:B------:R-:W-:Y:S11]  /*9de0*/  BRA.U UP0, `(.L_x_160) ;  /* 0xffffffcd00187547 */ /* 0x000ff6000b83ffff */
[----:B------:R-:W-:-:S13]  /*9df0*/  R2UR UR4, R49 ;  /* 0x00000000310472ca */ /* 0x000fda00000e0000 */
[----:B------:R-:W-:-:S09]  /*9e00*/  UISETP.NE.AND UP0, UPT, UR4, URZ, UPT ;  /* 0x000000ff0400728c */ /* 0x000fd2000bf05270 */
[----:B------:R-:W-:Y:S05]  /*9e10*/  BRA.U !UP0, `(.L_x_161) ;  /* 0x0000000108487547 */ /* 0x000fea000b800000 */
[----:B------:R-:W2:Y:S02]  /*9e20*/  LDCU.64 UR4, c[0x0][0x890] ;  /* 0x00011200ff0477ac */ /* 0x000ea40008000a00 */
[----:B--2---:R-:W-:-:S04]  /*9e30*/  UISETP.NE.U32.AND UP0, UPT, UR4, URZ, UPT ;  /* 0x000000ff0400728c */ /* 0x004fc8000bf05070 */
[----:B------:R-:W-:-:S09]  /*9e40*/  UISETP.NE.AND.EX UP0, UPT, UR5, URZ, UPT, UP0 ;  /* 0x000000ff0500728c */ /* 0x000fd2000bf05300 */
[----:B------:R-:W-:Y:S05]  /*9e50*/  BRA.U UP0, `(.L_x_162) ;  /* 0x00000001000c7547 */ /* 0x000fea000b800000 */
[----:B------:R-:W-:-:S13]  /*9e60*/  FSETP.NEU.AND P0, PT, R27, RZ, PT ;  /* 0x000000ff1b00720b */ /* 0x000fda0003f0d000 */
[----:B------:R-:W-:Y:S05]  /*9e70*/  @!P0 EXIT ;  /* 0x000000000000894d */ /* 0x000fea0003800000 */
[----:B------:R-:W-:Y:S05]  /*9e80*/  BRA `(.L_x_161) ;  /* 0x00000000002c7947 */ /* 0x000fea0003800000 */
.L_x_162:
[----:B------:R-:W-:Y:S01]  /*9e90*/  ISETP.NE.AND P0, PT, R64, RZ, PT ;  /* 0x000000ff4000720c */ /* 0x000fe20003f05270 */
[----:B------:R-:W-:-:S12]  /*9ea0*/  BSSY.RECONVERGENT B0, `(.L_x_161) ;  /* 0x0000009000007945 */ /* 0x000fd80003800200 */
[----:B------:R-:W-:Y:S05]  /*9eb0*/  @P0 BRA `(.L_x_163) ;  /* 0x0000000000140947 */ /* 0x000fea0003800000 */
[----:B------:R-:W2:Y:S02]  /*9ec0*/  LDCU.64 UR4, c[0x0][0x888] ;  /* 0x00011100ff0477ac */ /* 0x000ea40008000a00 */
[----:B--2---:R-:W-:-:S04]  /*9ed0*/  ISETP.NE.U32.AND P0, PT, RZ, UR4, PT ;  /* 0x00000004ff007c0c */ /* 0x004fc8000bf05070 */
[----:B------:R-:W-:-:S13]  /*9ee0*/  ISETP.NE.AND.EX P0, PT, RZ, UR5, PT, P0 ;  /* 0x00000005ff007c0c */ /* 0x000fda000bf05300 */
[----:B------:R-:W-:Y:S05]  /*9ef0*/  @!P0 EXIT ;  /* 0x000000000000894d */ /* 0x000fea0003800000 */
[----:B------:R-:W-:Y:S05]  /*9f00*/  BRA `(.L_x_164) ;  /* 0x0000000000087947 */ /* 0x000fea0003800000 */
.L_x_163:
[----:B------:R-:W-:-:S13]  /*9f10*/  FSETP.NEU.AND P0, PT, R27, RZ, PT ;  /* 0x000000ff1b00720b */ /* 0x000fda0003f0d000 */
[----:B------:R-:W-:Y:S05]  /*9f20*/  @!P0 EXIT ;  /* 0x000000000000894d */ /* 0x000fea0003800000 */
.L_x_164:
[----:B------:R-:W-:Y:S05]  /*9f30*/  BSYNC.RECONVERGENT B0 ;  /* 0x0000000000007941 */ /* 0x000fea0003800200 */
.L_x_161:
[----:B------:R-:W2:Y:S01]  /*9f40*/  S2UR UR5, SR_CgaCtaId ;  /* 0x00000000000579c3 */ /* 0x000ea20000008800 */
[----:B------:R-:W-:Y:S01]  /*9f50*/  ULEA UR4, UR47, UR44, 0x3 ;  /* 0x0000002c2f047291 */ /* 0x000fe2000f8e18ff */
[----:B------:R-:W-:-:S04]  /*9f60*/  DEPBAR.LE SB0, 0x0 ;  /* 0x000080000000791a */ /* 0x000fc80000000000 */
[----:B------:R-:W-:-:S04]  /*9f70*/  UIADD3 UR4, UPT, UPT, UR4, 0x1c0, URZ ;  /* 0x000001c004047890 */ /* 0x000fc8000fffe0ff */
[----:B--2---:R-:W-:-:S09]  /*9f80*/  UPRMT UR4, UR5, 0x654, UR4 ;  /* 0x0000065405047896 */ /* 0x004fd20008000004 */
[----:B------:R-:W-:Y:S01]  /*9f90*/  SYNCS.ARRIVE.TRANS64.RED.A1T0 RZ, [UR4], RZ ;  /* 0x000000ffffff79a7 */ /* 0x000fe20008100404 */
[----:B------:R-:W-:Y:S05]  /*9fa0*/  EXIT ;  /* 0x000000000000794d */ /* 0x000fea0003800000 */
.L_x_25:
[----:B------:R-:W-:Y:S07]  /*9fb0*/  MOV R0, UR17 ;  /* 0x0000001100007c02 */ /* 0x000fee0008000f00 */
.L_x_165:
[----:B-1----:R1:W2:Y:S02]  /*9fc0*/  SYNCS.PHASECHK.TRANS64.TRYWAIT P0, [R0+URZ+0xd0], R4 ;  /* 0x0000d004000075a7 */ /* 0x0022a400080011ff */
[----:B--2---:R-:W-:Y:S05]  /*9fd0*/  @!P0 NANOSLEEP.SYNCS 0x989680 ;  /* 0x009896800000895d */ /* 0x004fea0003900000 */
[----:B------:R-:W2:Y:S02]  /*9fe0*/  @!P0 SYNCS.PHASECHK.TRANS64 P0, [R0+URZ+0xd0], R4 ;  /* 0x0000d004000085a7 */ /* 0x000ea400080010ff */
[----:B--2---:R-:W-:Y:S05]  /*9ff0*/  @!P0 BRA `(.L_x_165) ;  /* 0xfffffffc00f08947 */ /* 0x004fea000383ffff */
[----:B------:R-:W-:Y:S05]  /*a000*/  BRA `(.L_x_24) ;  /* 0xffffff7c00707947 */ /* 0x000fea000383ffff */
.L_x_32:
[----:B------:R-:W-:Y:S07]  /*a010*/  MOV R0, UR17 ;  /* 0x0000001100007c02 */ /* 0x000fee0008000f00 */
.L_x_166:
[----:B-1----:R1:W2:Y:S02]  /*a020*/  SYNCS.PHASECHK.TRANS64.TRYWAIT P0, [R0+URZ+0xd0], R4 ;  /* 0x0000d004000075a7 */ /* 0x0022a400080011ff */
[----:B--2---:R-:W-:Y:S05]  /*a030*/  @!P0 NANOSLEEP.SYNCS 0x989680 ;  /* 0x009896800000895d */ /* 0x004fea0003900000 */
[----:B------:R-:W2:Y:S02]  /*a040*/  @!P0 SYNCS.PHASECHK.TRANS64 P0, [R0+URZ+0xd0], R4 ;  /* 0x0000d004000085a7 */ /* 0x000ea400080010ff */
[----:B--2---:R-:W-:Y:S05]  /*a050*/  @!P0 BRA `(.L_x_166) ;  /* 0xfffffffc00f08947 */ /* 0x004fea000383ffff */
[----:B------:R-:W-:Y:S05]  /*a060*/  BRA `(.L_x_31) ;  /* 0xffffff8000c87947 */ /* 0x000fea000383ffff */
.L_x_37:
[----:B------:R-:W-:-:S07]  /*a070*/  MOV R0, UR31 ;  /* 0x0000001f00007c02 */ /* 0x000fce0008000f00 */
.L_x_167:
[----:B-1----:R1:W2:Y:S02]  /*a080*/  SYNCS.PHASECHK.TRANS64.TRYWAIT P0, [R0+URZ+0x1f0], R3 ;  /* 0x0001f003000075a7 */ /* 0x0022a400080011ff */
[----:B--2---:R-:W-:Y:S05]  /*a090*/  @!P0 NANOSLEEP.SYNCS 0x989680 ;  /* 0x009896800000895d */ /* 0x004fea0003900000 */
[----:B------:R-:W2:Y:S02]  /*a0a0*/  @!P0 SYNCS.PHASECHK.TRANS64 P0, [R0+URZ+0x1f0], R3 ;  /* 0x0001f003000085a7 */ /* 0x000ea400080010ff */
[----:B--2---:R-:W-:Y:S05]  /*a0b0*/  @!P0 BRA `(.L_x_167) ;  /* 0xfffffffc00f08947 */ /* 0x004fea000383ffff */
[----:B------:R-:W-:Y:S05]  /*a0c0*/  BRA `(.L_x_168) ;  /* 0xffffff8400907947 */ /* 0x000fea000383ffff */
.L_x_41:
[----:B------:R-:W-:-:S07]  /*a0d0*/  MOV R0, UR4 ;  /* 0x0000000400007c02 */ /* 0x000fce0008000f00 */
.L_x_169:
[----:B-1----:R1:W2:Y:S02]  /*a0e0*/  SYNCS.PHASECHK.TRANS64.TRYWAIT P0, [R0+URZ], R2 ;  /* 0x00000002000075a7 */ /* 0x0022a400080011ff */
[----:B--2---:R-:W-:Y:S05]  /*a0f0*/  @!P0 NANOSLEEP.SYNCS 0x989680 ;  /* 0x009896800000895d */ /* 0x004fea0003900000 */
[----:B------:R-:W2:Y:S02]  /*a100*/  @!P0 SYNCS.PHASECHK.TRANS64 P0, [R0+URZ], R2 ;  /* 0x00000002000085a7 */ /* 0x000ea400080010ff */
[----:B--2---:R-:W-:Y:S05]  /*a110*/  @!P0 BRA `(.L_x_169) ;  /* 0xfffffffc00f08947 */ /* 0x004fea000383ffff */
[----:B------:R-:W-:Y:S05]  /*a120*/  BRA `(.L_x_170) ;  /* 0xffffff8c00287947 */ /* 0x000fea000383ffff */
.L_x_42:
[----:B------:R-:W-:-:S07]  /*a130*/  MOV R0, UR5 ;  /* 0x0000000500007c02 */ /* 0x000fce0008000f00 */
.L_x_171:
[----:B-1----:R1:W2:Y:S02]  /*a140*/  SYNCS.PHASECHK.TRANS64.TRYWAIT P0, [R0+URZ], R2 ;  /* 0x00000002000075a7 */ /* 0x0022a400080011ff */
[----:B--2---:R-:W-:Y:S05]  /*a150*/  @!P0 NANOSLEEP.SYNCS 0x989680 ;  /* 0x009896800000895d */ /* 0x004fea0003900000 */
[----:B------:R-:W2:Y:S02]  /*a160*/  @!P0 SYNCS.PHASECHK.TRANS64 P0, [R0+URZ], R2 ;  /* 0x00000002000085a7 */ /* 0x000ea400080010ff */
[----:B--2---:R-:W-:Y:S05]  /*a170*/  @!P0 BRA `(.L_x_171) ;  /* 0xfffffffc00f08947 */ /* 0x004fea000383ffff */
[----:B------:R-:W-:Y:S05]  /*a180*/  BRA `(.L_x_172) ;  /* 0xffffff8c00387947 */ /* 0x000fea000383ffff */
.L_x_43:
[----:B------:R-:W-:-:S07]  /*a190*/  MOV R0, UR5 ;  /* 0x0000000500007c02 */ /* 0x000fce0008000f00 */
.L_x_173:
[----:B-1----:R1:W2:Y:S02]  /*a1a0*/  SYNCS.PHASECHK.TRANS64.TRYWAIT P0, [R0+URZ], R2 ;  /* 0x00000002000075a7 */ /* 0x0022a400080011ff */
[----:B--2---:R-:W-:Y:S05]  /*a1b0*/  @!P0 NANOSLEEP.SYNCS 0x989680 ;  /* 0x009896800000895d */ /* 0x004fea0003900000 */
[----:B------:R-:W2:Y:S02]  /*a1c0*/  @!P0 SYNCS.PHASECHK.TRANS64 P0, [R0+URZ], R2 ;  /* 0x00000002000085a7 */ /* 0x000ea400080010ff */
[----:B--2---:R-:W-:Y:S05]  /*a1d0*/  @!P0 BRA `(.L_x_173) ;  /* 0xfffffffc00f08947 */ /* 0x004fea000383ffff */
[----:B------:R-:W-:Y:S05]  /*a1e0*/  BRA `(.L_x_174) ;  /* 0xffffff8c00487947 */ /* 0x000fea000383ffff */
.L_x_44:
[----:B------:R-:W-:-:S07]  /*a1f0*/  MOV R0, UR5 ;  /* 0x0000000500007c02 */ /* 0x000fce0008000f00 */
.L_x_175:
[----:B-1----:R1:W2:Y:S02]  /*a200*/  SYNCS.PHASECHK.TRANS64.TRYWAIT P0, [R0+URZ], R2 ;  /* 0x00000002000075a7 */ /* 0x0022a400080011ff */
[----:B--2---:R-:W-:Y:S05]  /*a210*/  @!P0 NANOSLEEP.SYNCS 0x989680 ;  /* 0x009896800000895d */ /* 0x004fea0003900000 */
[----:B------:R-:W2:Y:S02]  /*a220*/  @!P0 SYNCS.PHASECHK.TRANS64 P0, [R0+URZ], R2 ;  /* 0x00000002000085a7 */ /* 0x000ea400080010ff */
[----:B--2---:R-:W-:Y:S05]  /*a230*/  @!P0 BRA `(.L_x_175) ;  /* 0xfffffffc00f08947 */ /* 0x004fea000383ffff */
[----:B------:R-:W-:Y:S05]  /*a240*/  BRA `(.L_x_176) ;  /* 0xffffff8c00587947 */ /* 0x000fea000383ffff */
.L_x_45:
[----:B------:R-:W-:-:S07]  /*a250*/  MOV R0, UR5 ;  /* 0x0000000500007c02 */ /* 0x000fce0008000f00 */
.L_x_177:
[----:B-1----:R1:W2:Y:S02]  /*a260*/  SYNCS.PHASECHK.TRANS64.TRYWAIT P0, [R0+URZ], R2 ;  /* 0x00000002000075a7 */ /* 0x0022a400080011ff */
[----:B--2---:R-:W-:Y:S05]  /*a270*/  @!P0 NANOSLEEP.SYNCS 0x989680 ;  /* 0x009896800000895d */ /* 0x004fea0003900000 */
[----:B------:R-:W2:Y:S02]  /*a280*/  @!P0 SYNCS.PHASECHK.TRANS64 P0, [R0+URZ], R2 ;  /* 0x00000002000085a7 */ /* 0x000ea400080010ff */
[----:B--2---:R-:W-:Y:S05]  /*a290*/  @!P0 BRA `(.L_x_177) ;  /* 0xfffffffc00f08947 */ /* 0x004fea000383ffff */
[----:B------:R-:W-:Y:S05]  /*a2a0*/  BRA `(.L_x_178) ;  /* 0xffffff8c00687947 */ /* 0x000fea000383ffff */
.L_x_46:
[----:B------:R-:W-:-:S07]  /*a2b0*/  MOV R0, UR5 ;  /* 0x0000000500007c02 */ /* 0x000fce0008000f00 */
.L_x_179:
[----:B-1----:R1:W2:Y:S02]  /*a2c0*/  SYNCS.PHASECHK.TRANS64.TRYWAIT P0, [R0+URZ], R2 ;  /* 0x00000002000075a7 */ /* 0x0022a400080011ff */
[----:B--2---:R-:W-:Y:S05]  /*a2d0*/  @!P0 NANOSLEEP.SYNCS 0x989680 ;  /* 0x009896800000895d */ /* 0x004fea0003900000 */
[----:B------:R-:W2:Y:S02]  /*a2e0*/  @!P0 SYNCS.PHASECHK.TRANS64 P0, [R0+URZ], R2 ;  /* 0x00000002000085a7 */ /* 0x000ea400080010ff */
[----:B--2---:R-:W-:Y:S05]  /*a2f0*/  @!P0 BRA `(.L_x_179) ;  /* 0xfffffffc00f08947 */ /* 0x004fea000383ffff */
[----:B------:R-:W-:Y:S05]  /*a300*/  BRA `(.L_x_180) ;  /* 0xffffff8c00787947 */ /* 0x000fea000383ffff */
.L_x_47:
[----:B------:R-:W-:-:S07]  /*a310*/  MOV R0, UR5 ;  /* 0x0000000500007c02 */ /* 0x000fce0008000f00 */
.L_x_181:
[----:B-1----:R1:W2:Y:S02]  /*a320*/  SYNCS.PHASECHK.TRANS64.TRYWAIT P0, [R0+URZ], R2 ;  /* 0x00000002000075a7 */ /* 0x0022a400080011ff */
[----:B--2---:R-:W-:Y:S05]  /*a330*/  @!P0 NANOSLEEP.SYNCS 0x989680 ;  /* 0x009896800000895d */ /* 0x004fea0003900000 */
[----:B------:R-:W2:Y:S02]  /*a340*/  @!P0 SYNCS.PHASECHK.TRANS64 P0, [R0+URZ], R2 ;  /* 0x00000002000085a7 */ /* 0x000ea400080010ff */
[----:B--2---:R-:W-:Y:S05]  /*a350*/  @!P0 BRA `(.L_x_181) ;  /* 0xfffffffc00f08947 */ /* 0x004fea000383ffff */
[----:B------:R-:W-:Y:S05]  /*a360*/  BRA `(.L_x_182) ;  /* 0xffffff8c00887947 */ /* 0x000fea000383ffff */
.L_x_48:
[----:B------:R-:W-:-:S07]  /*a370*/  MOV R0, UR5 ;  /* 0x0000000500007c02 */ /* 0x000fce0008000f00 */
.L_x_183:
[----:B-1----:R1:W2:Y:S02]  /*a380*/  SYNCS.PHASECHK.TRANS64.TRYWAIT P0, [R0+URZ], R2 ;  /* 0x00000002000075a7 */ /* 0x0022a400080011ff */
[----:B--2---:R-:W-:Y:S05]  /*a390*/  @!P0 NANOSLEEP.SYNCS 0x989680 ;  /* 0x009896800000895d */ /* 0x004fea0003900000 */
[----:B------:R-:W2:Y:S02]  /*a3a0*/  @!P0 SYNCS.PHASECHK.TRANS64 P0, [R0+URZ], R2 ;  /* 0x00000002000085a7 */ /* 0x000ea400080010ff */
[----:B--2---:R-:W-:Y:S05]  /*a3b0*/  @!P0 BRA `(.L_x_183) ;  /* 0xfffffffc00f08947 */ /* 0x004fea000383ffff */
[----:B------:R-:W-:Y:S05]  /*a3c0*/  BRA `(.L_x_184) ;  /* 0xffffff8c00987947 */ /* 0x000fea000383ffff */
.L_x_49:
[----:B------:R-:W-:-:S07]  /*a3d0*/  MOV R0, UR5 ;  /* 0x0000000500007c02 */ /* 0x000fce0008000f00 */
.L_x_185:
[----:B-1----:R1:W2:Y:S02]  /*a3e0*/  SYNCS.PHASECHK.TRANS64.TRYWAIT P0, [R0+URZ], R2 ;  /* 0x00000002000075a7 */ /* 0x0022a400080011ff */
[----:B--2---:R-:W-:Y:S05]  /*a3f0*/  @!P0 NANOSLEEP.SYNCS 0x989680 ;  /* 0x009896800000895d */ /* 0x004fea0003900000 */
[----:B------:R-:W2:Y:S02]  /*a400*/  @!P0 SYNCS.PHASECHK.TRANS64 P0, [R0+URZ], R2 ;  /* 0x00000002000085a7 */ /* 0x000ea400080010ff */
[----:B--2---:R-:W-:Y:S05]  /*a410*/  @!P0 BRA `(.L_x_185) ;  /* 0xfffffffc00f08947 */ /* 0x004fea000383ffff */
[----:B------:R-:W-:Y:S05]  /*a420*/  BRA `(.L_x_186) ;  /* 0xffffff8c00a87947 */ /* 0x000fea000383ffff */
.L_x_50:
[----:B------:R-:W-:-:S07]  /*a430*/  MOV R0, UR5 ;  /* 0x0000000500007c02 */ /* 0x000fce0008000f00 */
.L_x_187:
[----:B-1----:R1:W2:Y:S02]  /*a440*/  SYNCS.PHASECHK.TRANS64.TRYWAIT P0, [R0+URZ], R2 ;  /* 0x00000002000075a7 */ /* 0x0022a400080011ff */
[----:B--2---:R-:W-:Y:S05]  /*a450*/  @!P0 NANOSLEEP.SYNCS 0x989680 ;  /* 0x009896800000895d */ /* 0x004fea0003900000 */
[----:B------:R-:W2:Y:S02]  /*a460*/  @!P0 SYNCS.PHASECHK.TRANS64 P0, [R0+URZ], R2 ;  /* 0x00000002000085a7 */ /* 0x000ea400080010ff */
[----:B--2---:R-:W-:Y:S05]  /*a470*/  @!P0 BRA `(.L_x_187) ;  /* 0xfffffffc00f08947 */ /* 0x004fea000383ffff */
[----:B------:R-:W-:Y:S05]  /*a480*/  BRA `(.L_x_188) ;  /* 0xffffff8c00b87947 */ /* 0x000fea000383ffff */
.L_x_51:
[----:B------:R-:W-:-:S07]  /*a490*/  MOV R0, UR5 ;  /* 0x0000000500007c02 */ /* 0x000fce0008000f00 */
.L_x_189:
[----:B-1----:R1:W2:Y:S02]  /*a4a0*/  SYNCS.PHASECHK.TRANS64.TRYWAIT P0, [R0+URZ], R2 ;  /* 0x00000002000075a7 */ /* 0x0022a400080011ff */
[----:B--2---:R-:W-:Y:S05]  /*a4b0*/  @!P0 NANOSLEEP.SYNCS 0x989680 ;  /* 0x009896800000895d */ /* 0x004fea0003900000 */
[----:B------:R-:W2:Y:S02]  /*a4c0*/  @!P0 SYNCS.PHASECHK.TRANS64 P0, [R0+URZ], R2 ;  /* 0x00000002000085a7 */ /* 0x000ea400080010ff */
[----:B--2---:R-:W-:Y:S05]  /*a4d0*/  @!P0 BRA `(.L_x_189) ;  /* 0xfffffffc00f08947 */ /* 0x004fea000383ffff */
[----:B------:R-:W-:Y:S05]  /*a4e0*/  BRA `(.L_x_190) ;  /* 0xffffff8c00c87947 */ /* 0x000fea000383ffff */
.L_x_52:
[----:B------:R-:W-:-:S07]  /*a4f0*/  MOV R0, UR5 ;  /* 0x0000000500007c02 */ /* 0x000fce0008000f00 */
.L_x_191:
[----:B-1----:R1:W2:Y:S02]  /*a500*/  SYNCS.PHASECHK.TRANS64.TRYWAIT P0, [R0+URZ], R2 ;  /* 0x00000002000075a7 */ /* 0x0022a400080011ff */
[----:B--2---:R-:W-:Y:S05]  /*a510*/  @!P0 NANOSLEEP.SYNCS 0x989680 ;  /* 0x009896800000895d */ /* 0x004fea0003900000 */
[----:B------:R-:W2:Y:S02]  /*a520*/  @!P0 SYNCS.PHASECHK.TRANS64 P0, [R0+URZ], R2 ;  /* 0x00000002000085a7 */ /* 0x000ea400080010ff */
[----:B--2---:R-:W-:Y:S05]  /*a530*/  @!P0 BRA `(.L_x_191) ;  /* 0xfffffffc00f08947 */ /* 0x004fea000383ffff */
[----:B------:R-:W-:Y:S05]  /*a540*/  BRA `(.L_x_192) ;  /* 0xffffff8c00d87947 */ /* 0x000fea000383ffff */
.L_x_53:
[----:B------:R-:W-:-:S07]  /*a550*/  MOV R0, UR5 ;  /* 0x0000000500007c02 */ /* 0x000fce0008000f00 */
.L_x_193:
[----:B-1----:R1:W2:Y:S02]  /*a560*/  SYNCS.PHASECHK.TRANS64.TRYWAIT P0, [R0+URZ], R2 ;  /* 0x00000002000075a7 */ /* 0x0022a400080011ff */
[----:B--2---:R-:W-:Y:S05]  /*a570*/  @!P0 NANOSLEEP.SYNCS 0x989680 ;  /* 0x009896800000895d */ /* 0x004fea0003900000 */
[----:B------:R-:W2:Y:S02]  /*a580*/  @!P0 SYNCS.PHASECHK.TRANS64 P0, [R0+URZ], R2 ;  /* 0x00000002000085a7 */ /* 0x000ea400080010ff */
[----:B--2---:R-:W-:Y:S05]  /*a590*/  @!P0 BRA `(.L_x_193) ;  /* 0xfffffffc00f08947 */ /* 0x004fea000383ffff */
[----:B------:R-:W-:Y:S05]  /*a5a0*/  BRA `(.L_x_194) ;  /* 0xffffff8c00e87947 */ /* 0x000fea000383ffff */
.L_x_54:
[----:B------:R-:W-:-:S07]  /*a5b0*/  MOV R0, UR5 ;  /* 0x0000000500007c02 */ /* 0x000fce0008000f00 */
.L_x_195:
[----:B-1----:R1:W2:Y:S02]  /*a5c0*/  SYNCS.PHASECHK.TRANS64.TRYWAIT P0, [R0+URZ], R2 ;  /* 0x00000002000075a7 */ /* 0x0022a400080011ff */
[----:B--2---:R-:W-:Y:S05]  /*a5d0*/  @!P0 NANOSLEEP.SYNCS 0x989680 ;  /* 0x009896800000895d */ /* 0x004fea0003900000 */
[----:B------:R-:W2:Y:S02]  /*a5e0*/  @!P0 SYNCS.PHASECHK.TRANS64 P0, [R0+URZ], R2 ;  /* 0x00000002000085a7 */ /* 0x000ea400080010ff */
[----:B--2---:R-:W-:Y:S05]  /*a5f0*/  @!P0 BRA `(.L_x_195) ;  /* 0xfffffffc00f08947 */ /* 0x004fea000383ffff */
[----:B------:R-:W-:Y:S05]  /*a600*/  BRA `(.L_x_196) ;  /* 0xffffff8c00f87947 */ /* 0x000fea000383ffff */
.L_x_55:
[----:B------:R-:W-:-:S07]  /*a610*/  MOV R0, UR5 ;  /* 0x0000000500007c02 */ /* 0x000fce0008000f00 */
.L_x_197:
[----:B-1----:R1:W2:Y:S02]  /*a620*/  SYNCS.PHASECHK.TRANS64.TRYWAIT P0, [R0+URZ], R2 ;  /* 0x00000002000075a7 */ /* 0x0022a400080011ff */
[----:B--2---:R-:W-:Y:S05]  /*a630*/  @!P0 NANOSLEEP.SYNCS 0x989680 ;  /* 0x009896800000895d */ /* 0x004fea0003900000 */
[----:B------:R-:W2:Y:S02]  /*a640*/  @!P0 SYNCS.PHASECHK.TRANS64 P0, [R0+URZ], R2 ;  /* 0x00000002000085a7 */ /* 0x000ea400080010ff */
[----:B--2---:R-:W-:Y:S05]  /*a650*/  @!P0 BRA `(.L_x_197) ;  /* 0xfffffffc00f08947 */ /* 0x004fea000383ffff */
[----:B------:R-:W-:Y:S05]  /*a660*/  BRA `(.L_x_198) ;  /* 0xffffff9000087947 */ /* 0x000fea000383ffff */
.L_x_56:
[----:B------:R-:W-:-:S07]  /*a670*/  MOV R0, UR5 ;  /* 0x0000000500007c02 */ /* 0x000fce0008000f00 */
.L_x_199:
[----:B-1----:R1:W2:Y:S02]  /*a680*/  SYNCS.PHASECHK.TRANS64.TRYWAIT P0, [R0+URZ], R2 ;  /* 0x00000002000075a7 */ /* 0x0022a400080011ff */
[----:B--2---:R-:W-:Y:S05]  /*a690*/  @!P0 NANOSLEEP.SYNCS 0x989680 ;  /* 0x009896800000895d */ /* 0x004fea0003900000 */
[----:B------:R-:W2:Y:S02]  /*a6a0*/  @!P0 SYNCS.PHASECHK.TRANS64 P0, [R0+URZ], R2 ;  /* 0x00000002000085a7 */ /* 0x000ea400080010ff */
[----:B--2---:R-:W-:Y:S05]  /*a6b0*/  @!P0 BRA `(.L_x_199) ;  /* 0xfffffffc00f08947 */ /* 0x004fea000383ffff */
[----:B------:R-:W-:Y:S05]  /*a6c0*/  BRA `(.L_x_200) ;  /* 0xffffff9000187947 */ /* 0x000fea000383ffff */
.L_x_57:
[----:B------:R-:W-:-:S07]  /*a6d0*/  MOV R0, UR5 ;  /* 0x0000000500007c02 */ /* 0x000fce0008000f00 */
.L_x_201:
[----:B-1----:R1:W2:Y:S02]  /*a6e0*/  SYNCS.PHASECHK.TRANS64.TRYWAIT P0, [R0+URZ], R2 ;  /* 0x00000002000075a7 */ /* 0x0022a400080011ff */
[----:B--2---:R-:W-:Y:S05]  /*a6f0*/  @!P0 NANOSLEEP.SYNCS 0x989680 ;  /* 0x009896800000895d */ /* 0x004fea0003900000 */
[----:B------:R-:W2:Y:S02]  /*a700*/  @!P0 SYNCS.PHASECHK.TRANS64 P0, [R0+URZ], R2 ;  /* 0x00000002000085a7 */ /* 0x000ea400080010ff */
[----:B--2---:R-:W-:Y:S05]  /*a710*/  @!P0 BRA `(.L_x_201) ;  /* 0xfffffffc00f08947 */ /* 0x004fea000383ffff */
[----:B------:R-:W-:Y:S05]  /*a720*/  BRA `(.L_x_202) ;  /* 0xffffff9000287947 */ /* 0x000fea000383ffff */
.L_x_58:
[----:B------:R-:W-:-:S07]  /*a730*/  MOV R0, UR5 ;  /* 0x0000000500007c02 */ /* 0x000fce0008000f00 */
.L_x_203:
[----:B-1----:R1:W2:Y:S02]  /*a740*/  SYNCS.PHASECHK.TRANS64.TRYWAIT P0, [R0+URZ], R2 ;  /* 0x00000002000075a7 */ /* 0x0022a400080011ff */
[----:B--2---:R-:W-:Y:S05]  /*a750*/  @!P0 NANOSLEEP.SYNCS 0x989680 ;  /* 0x009896800000895d */ /* 0x004fea0003900000 */
[----:B------:R-:W2:Y:S02]  /*a760*/  @!P0 SYNCS.PHASECHK.TRANS64 P0, [R0+URZ], R2 ;  /* 0x00000002000085a7 */ /* 0x000ea400080010ff */
[----:B--2---:R-:W-:Y:S05]  /*a770*/  @!P0 BRA `(.L_x_203) ;  /* 0xfffffffc00f08947 */ /* 0x004fea000383ffff */
[----:B------:R-:W-:Y:S05]  /*a780*/  BRA `(.L_x_204) ;  /* 0xffffff9000387947 */ /* 0x000fea000383ffff */
.L_x_59:
[----:B------:R-:W-:-:S07]  /*a790*/  MOV R0, UR5 ;  /* 0x0000000500007c02 */ /* 0x000fce0008000f00 */
.L_x_205:
[----:B-1----:R1:W2:Y:S02]  /*a7a0*/  SYNCS.PHASECHK.TRANS64.TRYWAIT P0, [R0+URZ], R2 ;  /* 0x00000002000075a7 */ /* 0x0022a400080011ff */
[----:B--2---:R-:W-:Y:S05]  /*a7b0*/  @!P0 NANOSLEEP.SYNCS 0x989680 ;  /* 0x009896800000895d */ /* 0x004fea0003900000 */
[----:B------:R-:W2:Y:S02]  /*a7c0*/  @!P0 SYNCS.PHASECHK.TRANS64 P0, [R0+URZ], R2 ;  /* 0x00000002000085a7 */ /* 0x000ea400080010ff */
[----:B--2---:R-:W-:Y:S05]  /*a7d0*/  @!P0 BRA `(.L_x_205) ;  /* 0xfffffffc00f08947 */ /* 0x004fea000383ffff */
[----:B------:R-:W-:Y:S05]  /*a7e0*/  BRA `(.L_x_206) ;  /* 0xffffff9000487947 */ /* 0x000fea000383ffff */
.L_x_60:
[----:B------:R-:W-:-:S07]  /*a7f0*/  MOV R0, UR5 ;  /* 0x0000000500007c02 */ /* 0x000fce0008000f00 */
.L_x_207:
[----:B-1----:R1:W2:Y:S02]  /*a800*/  SYNCS.PHASECHK.TRANS64.TRYWAIT P0, [R0+URZ], R2 ;  /* 0x00000002000075a7 */ /* 0x0022a400080011ff */
[----:B--2---:R-:W-:Y:S05]  /*a810*/  @!P0 NANOSLEEP.SYNCS 0x989680 ;  /* 0x009896800000895d */ /* 0x004fea0003900000 */
[----:B------:R-:W2:Y:S02]  /*a820*/  @!P0 SYNCS.PHASECHK.TRANS64 P0, [R0+URZ], R2 ;  /* 0x00000002000085a7 */ /* 0x000ea400080010ff */
[----:B--2---:R-:W-:Y:S05]  /*a830*/  @!P0 BRA `(.L_x_207) ;  /* 0xfffffffc00f08947 */ /* 0x004fea000383ffff */
[----:B------:R-:W-:Y:S05]  /*a840*/  BRA `(.L_x_208) ;  /* 0xffffff9000587947 */ /* 0x000fea000383ffff */
.L_x_61:
[----:B------:R-:W-:-:S07]  /*a850*/  MOV R0, UR5 ;  /* 0x0000000500007c02 */ /* 0x000fce0008000f00 */
.L_x_209:
[----:B-1----:R1:W2:Y:S02]  /*a860*/  SYNCS.PHASECHK.TRANS64.TRYWAIT P0, [R0+URZ], R2 ;  /* 0x00000002000075a7 */ /* 0x0022a400080011ff */
[----:B--2---:R-:W-:Y:S05]  /*a870*/  @!P0 NANOSLEEP.SYNCS 0x989680 ;  /* 0x009896800000895d */ /* 0x004fea0003900000 */
[----:B------:R-:W2:Y:S02]  /*a880*/  @!P0 SYNCS.PHASECHK.TRANS64 P0, [R0+URZ], R2 ;  /* 0x00000002000085a7 */ /* 0x000ea400080010ff */
[----:B--2---:R-:W-:Y:S05]  /*a890*/  @!P0 BRA `(.L_x_209) ;  /* 0xfffffffc00f08947 */ /* 0x004fea000383ffff */
[----:B------:R-:W-:Y:S05]  /*a8a0*/  BRA `(.L_x_210) ;  /* 0xffffff9000687947 */ /* 0x000fea000383ffff */
.L_x_62:
[----:B------:R-:W-:-:S07]  /*a8b0*/  MOV R0, UR5 ;  /* 0x0000000500007c02 */ /* 0x000fce0008000f00 */
.L_x_211:
[----:B-1----:R1:W2:Y:S02]  /*a8c0*/  SYNCS.PHASECHK.TRANS64.TRYWAIT P0, [R0+URZ], R2 ;  /* 0x00000002000075a7 */ /* 0x0022a400080011ff */
[----:B--2---:R-:W-:Y:S05]  /*a8d0*/  @!P0 NANOSLEEP.SYNCS 0x989680 ;  /* 0x009896800000895d */ /* 0x004fea0003900000 */
[----:B------:R-:W2:Y:S02]  /*a8e0*/  @!P0 SYNCS.PHASECHK.TRANS64 P0, [R0+URZ], R2 ;  /* 0x00000002000085a7 */ /* 0x000ea400080010ff */
[----:B--2---:R-:W-:Y:S05]  /*a8f0*/  @!P0 BRA `(.L_x_211) ;  /* 0xfffffffc00f08947 */ /* 0x004fea000383ffff */
[----:B------:R-:W-:Y:S05]  /*a900*/  BRA `(.L_x_212) ;  /* 0xffffff9000787947 */ /* 0x000fea000383ffff */
.L_x_63:
[----:B------:R-:W-:-:S07]  /*a910*/  MOV R0, UR5 ;  /* 0x0000000500007c02 */ /* 0x000fce0008000f00 */
.L_x_213:
[----:B-1----:R1:W2:Y:S02]  /*a920*/  SYNCS.PHASECHK.TRANS64.TRYWAIT P0, [R0+URZ], R2 ;  /* 0x00000002000075a7 */ /* 0x0022a400080011ff */
[----:B--2---:R-:W-:Y:S05]  /*a930*/  @!P0 NANOSLEEP.SYNCS 0x989680 ;  /* 0x009896800000895d */ /* 0x004fea0003900000 */
[----:B------:R-:W2:Y:S02]  /*a940*/  @!P0 SYNCS.PHASECHK.TRANS64 P0, [R0+URZ], R2 ;  /* 0x00000002000085a7 */ /* 0x000ea400080010ff */
[----:B--2---:R-:W-:Y:S05]  /*a950*/  @!P0 BRA `(.L_x_213) ;  /* 0xfffffffc00f08947 */ /* 0x004fea000383ffff */
[----:B------:R-:W-:Y:S05]  /*a960*/  BRA `(.L_x_214) ;  /* 0xffffff9000887947 */ /* 0x000fea000383ffff */
.L_x_64:
[----:B------:R-:W-:-:S07]  /*a970*/  MOV R0, UR5 ;  /* 0x0000000500007c02 */ /* 0x000fce0008000f00 */
.L_x_215:
[----:B-1----:R1:W2:Y:S02]  /*a980*/  SYNCS.PHASECHK.TRANS64.TRYWAIT P0, [R0+URZ], R2 ;  /* 0x00000002000075a7 */ /* 0x0022a400080011ff */
[----:B--2---:R-:W-:Y:S05]  /*a990*/  @!P0 NANOSLEEP.SYNCS 0x989680 ;  /* 0x009896800000895d */ /* 0x004fea0003900000 */
[----:B------:R-:W2:Y:S02]  /*a9a0*/  @!P0 SYNCS.PHASECHK.TRANS64 P0, [R0+URZ], R2 ;  /* 0x00000002000085a7 */ /* 0x000ea400080010ff */
[----:B--2---:R-:W-:Y:S05]  /*a9b0*/  @!P0 BRA `(.L_x_215) ;  /* 0xfffffffc00f08947 */ /* 0x004fea000383ffff */
[----:B------:R-:W-:Y:S05]  /*a9c0*/  BRA `(.L_x_216) ;  /* 0xffffff9000987947 */ /* 0x000fea000383ffff */
.L_x_65:
[----:B------:R-:W-:-:S07]  /*a9d0*/  MOV R0, UR5 ;  /* 0x0000000500007c02 */ /* 0x000fce0008000f00 */
.L_x_217:
[----:B-1----:R1:W2:Y:S02]  /*a9e0*/  SYNCS.PHASECHK.TRANS64.TRYWAIT P0, [R0+URZ], R2 ;  /* 0x00000002000075a7 */ /* 0x0022a400080011ff */
[----:B--2---:R-:W-:Y:S05]  /*a9f0*/  @!P0 NANOSLEEP.SYNCS 0x989680 ;  /* 0x009896800000895d */ /* 0x004fea0003900000 */
[----:B------:R-:W2:Y:S02]  /*aa00*/  @!P0 SYNCS.PHASECHK.TRANS64 P0, [R0+URZ], R2 ;  /* 0x00000002000085a7 */ /* 0x000ea400080010ff */
[----:B--2---:R-:W-:Y:S05]  /*aa10*/  @!P0 BRA `(.L_x_217) ;  /* 0xfffffffc00f08947 */ /* 0x004fea000383ffff */
[----:B------:R-:W-:Y:S05]  /*aa20*/  BRA `(.L_x_218) ;  /* 0xffffff9000a87947 */ /* 0x000fea000383ffff */
.L_x_68:
[----:B------:R-:W-:-:S07]  /*aa30*/  MOV R4, UR4 ;  /* 0x0000000400047c02 */ /* 0x000fce0008000f00 */
.L_x_219:
[----:B--2---:R2:W3:Y:S02]  /*aa40*/  SYNCS.PHASECHK.TRANS64.TRYWAIT P1, [R4+URZ+0x1f8], R6 ;  /* 0x0001f806040075a7 */ /* 0x0044e400080211ff */
[----:B---3--:R-:W-:Y:S05]  /*aa50*/  @!P1 NANOSLEEP.SYNCS 0x989680 ;  /* 0x009896800000995d */ /* 0x008fea0003900000 */
[----:B------:R-:W3:Y:S02]  /*aa60*/  @!P1 SYNCS.PHASECHK.TRANS64 P1, [R4+URZ+0x1f8], R6 ;  /* 0x0001f806040095a7 */ /* 0x000ee400080210ff */
[----:B---3--:R-:W-:Y:S05]  /*aa70*/  @!P1 BRA `(.L_x_219) ;  /* 0xfffffffc00f09947 */ /* 0x008fea000383ffff */
[----:B------:R-:W-:Y:S05]  /*aa80*/  BRA `(.L_x_220) ;  /* 0xffffff9400187947 */ /* 0x000fea000383ffff */
.L_x_69:
[----:B--2---:R-:W-:-:S07]  /*aa90*/  MOV R4, UR4 ;  /* 0x0000000400047c02 */ /* 0x004fce0008000f00 */
.L_x_221:
[----:B--2---:R2:W3:Y:S02]  /*aaa0*/  SYNCS.PHASECHK.TRANS64.TRYWAIT P1, [R4+URZ+0x1f0], R5 ;  /* 0x0001f005040075a7 */ /* 0x0044e400080211ff */
[----:B---3--:R-:W-:Y:S05]  /*aab0*/  @!P1 NANOSLEEP.SYNCS 0x989680 ;  /* 0x009896800000995d */ /* 0x008fea0003900000 */
[----:B------:R-:W3:Y:S02]  /*aac0*/  @!P1 SYNCS.PHASECHK.TRANS64 P1, [R4+URZ+0x1f0], R5 ;  /* 0x0001f005040095a7 */ /* 0x000ee400080210ff */
[----:B---3--:R-:W-:Y:S05]  /*aad0*/  @!P1 BRA `(.L_x_221) ;  /* 0xfffffffc00f09947 */ /* 0x008fea000383ffff */
[----:B------:R-:W-:Y:S05]  /*aae0*/  BRA `(.L_x_222) ;  /* 0xffffff9400207947 */ /* 0x000fea000383ffff */
.L_x_79:
[----:B--2---:R-:W-:-:S04]  /*aaf0*/  MOV R5, UR5 ;  /* 0x0000000500057c02 */ /* 0x004fc80008000f00 */
[----:B------:R2:W3:Y:S03]  /*ab00*/  SYNCS.PHASECHK.TRANS64.TRYWAIT P0, [R5+URZ+0x8], R6 ;  /* 0x00000806050075a7 */ /* 0x0004e600080011ff */
[----:B---3--:R-:W-:Y:S05]  /*ab10*/  @!P0 NANOSLEEP.SYNCS 0x989680 ;  /* 0x009896800000895d */ /* 0x008fea0003900000 */
[----:B------:R-:W3:Y:S02]  /*ab20*/  @!P0 SYNCS.PHASECHK.TRANS64 P0, [R5+URZ+0x8], R6 ;  /* 0x00000806050085a7 */ /* 0x000ee400080010ff */
[----:B---3--:R-:W-:Y:S05]  /*ab30*/  @!P0 BRA `(.L_x_79) ;  /* 0xfffffffc00ec8947 */ /* 0x008fea000383ffff */
[----:B------:R-:W-:Y:S05]  /*ab40*/  BRA `(.L_x_78) ;  /* 0xffffff9400ec7947 */ /* 0x000fea000383ffff */
.L_x_81:
[----:B------:R-:W-:Y:S01]  /*ab50*/  BSSY B0, `(.L_x_223) ;  /* 0x0000006000007945 */ /* 0x000fe20003800000 */
[----:B------:R-:W-:-:S07]  /*ab60*/  MOV R15, 0xffffffff ;  /* 0xffffffff000f7802 */ /* 0x000fce0000000f00 */
[----:B-12--5:R-:W-:Y:S05]  /*ab70*/  WARPSYNC.COLLECTIVE R15, `(.L_x_224) ;  /* 0x000000000f0c7348 */ /* 0x026fea0003c00000 */
[----:B------:R-:W-:Y:S02]  /*ab80*/  ELECT P6, UR79, PT ;  /* 0x00000000004f782f */ /* 0x000fe400038c0000 */
[----:B------:R-:W-:Y:S01]  /*ab90*/  MOV R14, UR79 ;  /* 0x0000004f000e7c02 */ /* 0x000fe20008000f00 */
[----:B-12--5:R-:W-:Y:S10]  /*aba0*/  ENDCOLLECTIVE ;  /* 0x000000000000791b */ /* 0x026ff40003800000 */
.L_x_224:
[----:B------:R-:W-:Y:S05]  /*abb0*/  BSYNC B0 ;  /* 0x0000000000007941 */ /* 0x000fea0003800000 */
.L_x_223:
[----:B------:R-:W-:Y:S05]  /*abc0*/  BRA `(.L_x_225) ;  /* 0xffffff98001c7947 */ /* 0x000fea000383ffff */
.L_x_83:
[----:B--2---:R-:W-:-:S04]  /*abd0*/  MOV R3, UR5 ;  /* 0x0000000500037c02 */ /* 0x004fc80008000f00 */
[----:B------:R2:W3:Y:S03]  /*abe0*/  SYNCS.PHASECHK.TRANS64.TRYWAIT P0, [R3+URZ+0x8], R4 ;  /* 0x00000804030075a7 */ /* 0x0004e600080011ff */
[----:B---3--:R-:W-:Y:S05]  /*abf0*/  @!P0 NANOSLEEP.SYNCS 0x989680 ;  /* 0x009896800000895d */ /* 0x008fea0003900000 */
[----:B------:R-:W3:Y:S02]  /*ac00*/  @!P0 SYNCS.PHASECHK.TRANS64 P0, [R3+URZ+0x8], R4 ;  /* 0x00000804030085a7 */ /* 0x000ee400080010ff */
[----:B---3--:R-:W-:Y:S05]  /*ac10*/  @!P0 BRA `(.L_x_83) ;  /* 0xfffffffc00ec8947 */ /* 0x008fea000383ffff */
[----:B------:R-:W-:Y:S05]  /*ac20*/  BRA `(.L_x_82) ;  /* 0xffffff9800207947 */ /* 0x000fea000383ffff */
.L_x_84:
[----:B------:R-:W-:-:S07]  /*ac30*/  MOV R4, UR17 ;  /* 0x0000001100047c02 */ /* 0x000fce0008000f00 */
.L_x_226:
[----:B-1----:R1:W2:Y:S02]  /*ac40*/  SYNCS.PHASECHK.TRANS64.TRYWAIT P0, [R4+URZ+0x1f0], R5 ;  /* 0x0001f005040075a7 */ /* 0x0022a400080011ff */
[----:B--2---:R-:W-:Y:S05]  /*ac50*/  @!P0 NANOSLEEP.SYNCS 0x989680 ;  /* 0x009896800000895d */ /* 0x004fea0003900000 */
[----:B------:R-:W2:Y:S02]  /*ac60*/  @!P0 SYNCS.PHASECHK.TRANS64 P0, [R4+URZ+0x1f0], R5 ;  /* 0x0001f005040085a7 */ /* 0x000ea400080010ff */
[----:B--2---:R-:W-:Y:S05]  /*ac70*/  @!P0 BRA `(.L_x_226) ;  /* 0xfffffffc00f08947 */ /* 0x004fea000383ffff */
[----:B------:R-:W-:Y:S05]  /*ac80*/  BRA `(.L_x_227) ;  /* 0xffffff9c00087947 */ /* 0x000fea000383ffff */
.L_x_86:
[----:B------:R-:W-:-:S07]  /*ac90*/  MOV R4, UR22 ;  /* 0x0000001600047c02 */ /* 0x000fce0008000f00 */
.L_x_228:
[----:B-1----:R1:W2:Y:S02]  /*aca0*/  SYNCS.PHASECHK.TRANS64.TRYWAIT P0, [R4+URZ+0x210], R5 ;  /* 0x00021005040075a7 */ /* 0x0022a400080011ff */
[----:B--2---:R-:W-:Y:S05]  /*acb0*/  @!P0 NANOSLEEP.SYNCS 0x989680 ;  /* 0x009896800000895d */ /* 0x004fea0003900000 */
[----:B------:R-:W2:Y:S02]  /*acc0*/  @!P0 SYNCS.PHASECHK.TRANS64 P0, [R4+URZ+0x210], R5 ;  /* 0x00021005040085a7 */ /* 0x000ea400080010ff */
[----:B--2---:R-:W-:Y:S05]  /*acd0*/  @!P0 BRA `(.L_x_228) ;  /* 0xfffffffc00f08947 */ /* 0x004fea000383ffff */
[----:B------:R-:W-:Y:S05]  /*ace0*/  BRA `(.L_x_85) ;  /* 0xffffff9c00287947 */ /* 0x000fea000383ffff */
.L_x_90:
[----:B-1----:R-:W-:Y:S07]  /*acf0*/  MOV R4, UR10 ;  /* 0x0000000a00047c02 */ /* 0x002fee0008000f00 */
.L_x_229:
[----:B-1----:R1:W2:Y:S02]  /*ad00*/  SYNCS.PHASECHK.TRANS64.TRYWAIT P0, [R4+URZ], R6 ;  /* 0x00000006040075a7 */ /* 0x0022a400080011ff */
[----:B--2---:R-:W-:Y:S05]  /*ad10*/  @!P0 NANOSLEEP.SYNCS 0x989680 ;  /* 0x009896800000895d */ /* 0x004fea0003900000 */
[----:B------:R-:W2:Y:S02]  /*ad20*/  @!P0 SYNCS.PHASECHK.TRANS64 P0, [R4+URZ], R6 ;  /* 0x00000006040085a7 */ /* 0x000ea400080010ff */
[----:B--2---:R-:W-:Y:S05]  /*ad30*/  @!P0 BRA `(.L_x_229) ;  /* 0xfffffffc00f08947 */ /* 0x004fea000383ffff */
[----:B------:R-:W-:Y:S05]  /*ad40*/  BRA `(.L_x_89) ;  /* 0xffffff9c004c7947 */ /* 0x000fea000383ffff */
.L_x_94:
[----:B--2---:R-:W-:-:S07]  /*ad50*/  MOV R0, UR4 ;  /* 0x0000000400007c02 */ /* 0x004fce0008000f00 */
.L_x_230:
[----:B-1----:R1:W2:Y:S02]  /*ad60*/  SYNCS.PHASECHK.TRANS64.TRYWAIT P0, [R0+URZ], R2 ;  /* 0x00000002000075a7 */ /* 0x0022a400080011ff */
[----:B--2---:R-:W-:Y:S05]  /*ad70*/  @!P0 NANOSLEEP.SYNCS 0x989680 ;  /* 0x009896800000895d */ /* 0x004fea0003900000 */
[----:B------:R-:W2:Y:S02]  /*ad80*/  @!P0 SYNCS.PHASECHK.TRANS64 P0, [R0+URZ], R2 ;  /* 0x00000002000085a7 */ /* 0x000ea400080010ff */
[----:B--2---:R-:W-:Y:S05]  /*ad90*/  @!P0 BRA `(.L_x_230) ;  /* 0xfffffffc00f08947 */ /* 0x004fea000383ffff */
[----:B------:R-:W-:Y:S05]  /*ada0*/  BRA `(.L_x_231) ;  /* 0xffffffa000247947 */ /* 0x000fea000383ffff */
.L_x_97:
[----:B------:R-:W-:-:S07]  /*adb0*/  MOV R0, UR17 ;  /* 0x0000001100007c02 */ /* 0x000fce0008000f00 */
.L_x_232:
[----:B-1----:R1:W2:Y:S02]  /*adc0*/  SYNCS.PHASECHK.TRANS64.TRYWAIT P1, [R0+URZ+0x220], R2 ;  /* 0x00022002000075a7 */ /* 0x0022a400080211ff */
[----:B--2---:R-:W-:Y:S05]  /*add0*/  @!P1 NANOSLEEP.SYNCS 0x989680 ;  /* 0x009896800000995d */ /* 0x004fea0003900000 */
[----:B------:R-:W2:Y:S02]  /*ade0*/  @!P1 SYNCS.PHASECHK.TRANS64 P1, [R0+URZ+0x220], R2 ;  /* 0x00022002000095a7 */ /* 0x000ea400080210ff */
[----:B--2---:R-:W-:Y:S05]  /*adf0*/  @!P1 BRA `(.L_x_232) ;  /* 0xfffffffc00f09947 */ /* 0x004fea000383ffff */
[----:B------:R-:W-:Y:S05]  /*ae00*/  BRA `(.L_x_233) ;  /* 0xffffffa000707947 */ /* 0x000fea000383ffff */
.L_x_102:
[----:B------:R-:W-:Y:S07]  /*ae10*/  MOV R2, UR31 ;  /* 0x0000001f00027c02 */ /* 0x000fee0008000f00 */
.L_x_234:
[----:B-1----:R1:W2:Y:S02]  /*ae20*/  SYNCS.PHASECHK.TRANS64.TRYWAIT P0, [R2+URZ+0x1f0], R3 ;  /* 0x0001f003020075a7 */ /* 0x0022a400080011ff */
[----:B--2---:R-:W-:Y:S05]  /*ae30*/  @!P0 NANOSLEEP.SYNCS 0x989680 ;  /* 0x009896800000895d */ /* 0x004fea0003900000 */
[----:B------:R-:W2:Y:S02]  /*ae40*/  @!P0 SYNCS.PHASECHK.TRANS64 P0, [R2+URZ+0x1f0], R3 ;  /* 0x0001f003020085a7 */ /* 0x000ea400080010ff */
[----:B--2---:R-:W-:Y:S05]  /*ae50*/  @!P0 BRA `(.L_x_234) ;  /* 0xfffffffc00f08947 */ /* 0x004fea000383ffff */
[----:B------:R-:W-:Y:S05]  /*ae60*/  BRA `(.L_x_235) ;  /* 0xffffffa400c47947 */ /* 0x000fea000383ffff */
.L_x_105:
[----:B------:R-:W-:Y:S07]  /*ae70*/  MOV R2, UR31 ;  /* 0x0000001f00027c02 */ /* 0x000fee0008000f00 */
.L_x_236:
[----:B-1----:R1:W2:Y:S02]  /*ae80*/  SYNCS.PHASECHK.TRANS64.TRYWAIT P2, [R2+URZ+0x1e8], R3 ;  /* 0x0001e803020075a7 */ /* 0x0022a400080411ff */
[----:B--2---:R-:W-:Y:S05]  /*ae90*/  @!P2 NANOSLEEP.SYNCS 0x989680 ;  /* 0x009896800000a95d */ /* 0x004fea0003900000 */
[----:B------:R-:W2:Y:S02]  /*aea0*/  @!P2 SYNCS.PHASECHK.TRANS64 P2, [R2+URZ+0x1e8], R3 ;  /* 0x0001e8030200a5a7 */ /* 0x000ea400080410ff */
[----:B--2---:R-:W-:Y:S05]  /*aeb0*/  @!P2 BRA `(.L_x_236) ;  /* 0xfffffffc00f0a947 */ /* 0x004fea000383ffff */
[----:B------:R-:W-:Y:S05]  /*aec0*/  BRA `(.L_x_104) ;  /* 0xffffffac00287947 */ /* 0x000fea000383ffff */
.L_x_108:
[----:B-1----:R-:W-:Y:S07]  /*aed0*/  MOV R2, UR31 ;  /* 0x0000001f00027c02 */ /* 0x002fee0008000f00 */
.L_x_237:
[----:B-1----:R1:W2:Y:S02]  /*aee0*/  SYNCS.PHASECHK.TRANS64.TRYWAIT P1, [R2+URZ+0x1c0], R8 ;  /* 0x0001c008020075a7 */ /* 0x0022a400080211ff */
[----:B--2---:R-:W-:Y:S05]  /*aef0*/  @!P1 NANOSLEEP.SYNCS 0x989680 ;  /* 0x009896800000995d */ /* 0x004fea0003900000 */
[----:B------:R-:W2:Y:S02]  /*af00*/  @!P1 SYNCS.PHASECHK.TRANS64 P1, [R2+URZ+0x1c0], R8 ;  /* 0x0001c008020095a7 */ /* 0x000ea400080210ff */
[----:B--2---:R-:W-:Y:S05]  /*af10*/  @!P1 BRA `(.L_x_237) ;  /* 0xfffffffc00f09947 */ /* 0x004fea000383ffff */
[----:B------:R-:W-:Y:S05]  /*af20*/  BRA `(.L_x_238) ;  /* 0xffffffac00b87947 */ /* 0x000fea000383ffff */
.L_x_109:
[----:B------:R-:W-:Y:S07]  /*af30*/  MOV R2, UR31 ;  /* 0x0000001f00027c02 */ /* 0x000fee0008000f00 */
.L_x_239:
[----:B-1----:R1:W2:Y:S02]  /*af40*/  SYNCS.PHASECHK.TRANS64.TRYWAIT P1, [R2+URZ+0x1c8], R8 ;  /* 0x0001c808020075a7 */ /* 0x0022a400080211ff */
[----:B--2---:R-:W-:Y:S05]  /*af50*/  @!P1 NANOSLEEP.SYNCS 0x989680 ;  /* 0x009896800000995d */ /* 0x004fea0003900000 */
[----:B------:R-:W2:Y:S02]  /*af60*/  @!P1 SYNCS.PHASECHK.TRANS64 P1, [R2+URZ+0x1c8], R8 ;  /* 0x0001c808020095a7 */ /* 0x000ea400080210ff */
[----:B--2---:R-:W-:Y:S05]  /*af70*/  @!P1 BRA `(.L_x_239) ;  /* 0xfffffffc00f09947 */ /* 0x004fea000383ffff */
[----:B------:R-:W-:Y:S05]  /*af80*/  BRA `(.L_x_240) ;  /* 0xffffffb000107947 */ /* 0x000fea000383ffff */
.L_x_110:
[----:B------:R-:W-:Y:S07]  /*af90*/  MOV R2, UR31 ;  /* 0x0000001f00027c02 */ /* 0x000fee0008000f00 */
.L_x_241:
[----:B-1----:R1:W2:Y:S02]  /*afa0*/  SYNCS.PHASECHK.TRANS64.TRYWAIT P1, [R2+URZ+0x1d0], R8 ;  /* 0x0001d008020075a7 */ /* 0x0022a400080211ff */
[----:B--2---:R-:W-:Y:S05]  /*afb0*/  @!P1 NANOSLEEP.SYNCS 0x989680 ;  /* 0x009896800000995d */ /* 0x004fea0003900000 */
[----:B------:R-:W2:Y:S02]  /*afc0*/  @!P1 SYNCS.PHASECHK.TRANS64 P1, [R2+URZ+0x1d0], R8 ;  /* 0x0001d008020095a7 */ /* 0x000ea400080210ff */
[----:B--2---:R-:W-:Y:S05]  /*afd0*/  @!P1 BRA `(.L_x_241) ;  /* 0xfffffffc00f09947 */ /* 0x004fea000383ffff */
[----:B------:R-:W-:Y:S05]  /*afe0*/  BRA `(.L_x_242) ;  /* 0xffffffb000787947 */ /* 0x000fea000383ffff */
.L_x_111:
[----:B------:R-:W-:Y:S07]  /*aff0*/  MOV R2, UR31 ;  /* 0x0000001f00027c02 */ /* 0x000fee0008000f00 */
.L_x_243:
[----:B-1----:R1:W2:Y:S02]  /*b000*/  SYNCS.PHASECHK.TRANS64.TRYWAIT P0, [R2+URZ+0x1d8], R8 ;  /* 0x0001d808020075a7 */ /* 0x0022a400080011ff */
[----:B--2---:R-:W-:Y:S05]  /*b010*/  @!P0 NANOSLEEP.SYNCS 0x989680 ;  /* 0x009896800000895d */ /* 0x004fea0003900000 */
[----:B------:R-:W2:Y:S02]  /*b020*/  @!P0 SYNCS.PHASECHK.TRANS64 P0, [R2+URZ+0x1d8], R8 ;  /* 0x0001d808020085a7 */ /* 0x000ea400080010ff */
[----:B--2---:R-:W-:Y:S05]  /*b030*/  @!P0 BRA `(.L_x_243) ;  /* 0xfffffffc00f08947 */ /* 0x004fea000383ffff */
[----:B------:R-:W-:Y:S05]  /*b040*/  BRA `(.L_x_244) ;  /* 0xffffffb000e87947 */ /* 0x000fea000383ffff */
.L_x_113:
[----:B--2---:R-:W-:-:S07]  /*b050*/  MOV R0, UR31 ;  /* 0x0000001f00007c02 */ /* 0x004fce0008000f00 */
.L_x_245:
[----:B-1----:R1:W2:Y:S02]  /*b060*/  SYNCS.PHASECHK.TRANS64.TRYWAIT P0, [R0+URZ+0x1c0], R2 ;  /* 0x0001c002000075a7 */ /* 0x0022a400080011ff */
[----:B--2---:R-:W-:Y:S05]  /*b070*/  @!P0 NANOSLEEP.SYNCS 0x989680 ;  /* 0x009896800000895d */ /* 0x004fea0003900000 */
[----:B------:R-:W2:Y:S02]  /*b080*/  @!P0 SYNCS.PHASECHK.TRANS64 P0, [R0+URZ+0x1c0], R2 ;  /* 0x0001c002000085a7 */ /* 0x000ea400080010ff */
[----:B--2---:R-:W-:Y:S05]  /*b090*/  @!P0 BRA `(.L_x_245) ;  /* 0xfffffffc00f08947 */ /* 0x004fea000383ffff */
[----:B------:R-:W-:Y:S05]  /*b0a0*/  BRA `(.L_x_246) ;  /* 0xffffffb400707947 */ /* 0x000fea000383ffff */
.L_x_114:
[----:B-12---:R-:W-:-:S07]  /*b0b0*/  MOV R0, UR31 ;  /* 0x0000001f00007c02 */ /* 0x006fce0008000f00 */
.L_x_247:
[----:B-1----:R1:W2:Y:S02]  /*b0c0*/  SYNCS.PHASECHK.TRANS64.TRYWAIT P0, [R0+URZ+0x1c8], R2 ;  /* 0x0001c802000075a7 */ /* 0x0022a400080011ff */
[----:B--2---:R-:W-:Y:S05]  /*b0d0*/  @!P0 NANOSLEEP.SYNCS 0x989680 ;  /* 0x009896800000895d */ /* 0x004fea0003900000 */
[----:B------:R-:W2:Y:S02]  /*b0e0*/  @!P0 SYNCS.PHASECHK.TRANS64 P0, [R0+URZ+0x1c8], R2 ;  /* 0x0001c802000085a7 */ /* 0x000ea400080010ff */
[----:B--2---:R-:W-:Y:S05]  /*b0f0*/  @!P0 BRA `(.L_x_247) ;  /* 0xfffffffc00f08947 */ /* 0x004fea000383ffff */
[----:B------:R-:W-:Y:S05]  /*b100*/  BRA `(.L_x_248) ;  /* 0xffffffb400607947 */ /* 0x000fea000383ffff */
.L_x_115:
[----:B-12---:R-:W-:-:S07]  /*b110*/  MOV R0, UR31 ;  /* 0x0000001f00007c02 */ /* 0x006fce0008000f00 */
.L_x_249:
[----:B-1----:R1:W2:Y:S02]  /*b120*/  SYNCS.PHASECHK.TRANS64.TRYWAIT P0, [R0+URZ+0x1d0], R2 ;  /* 0x0001d002000075a7 */ /* 0x0022a400080011ff */
[----:B--2---:R-:W-:Y:S05]  /*b130*/  @!P0 NANOSLEEP.SYNCS 0x989680 ;  /* 0x009896800000895d */ /* 0x004fea0003900000 */
[----:B------:R-:W2:Y:S02]  /*b140*/  @!P0 SYNCS.PHASECHK.TRANS64 P0, [R0+URZ+0x1d0], R2 ;  /* 0x0001d002000085a7 */ /* 0x000ea400080010ff */
[----:B--2---:R-:W-:Y:S05]  /*b150*/  @!P0 BRA `(.L_x_249) ;  /* 0xfffffffc00f08947 */ /* 0x004fea000383ffff */
[----:B------:R-:W-:Y:S05]  /*b160*/  BRA `(.L_x_250) ;  /* 0xffffffb400507947 */ /* 0x000fea000383ffff */
.L_x_117:
[----:B------:R-:W-:Y:S07]  /*b170*/  MOV R0, UR44 ;  /* 0x0000002c00007c02 */ /* 0x000fee0008000f00 */
.L_x_251:
[----:B-1----:R1:W2:Y:S02]  /*b180*/  SYNCS.PHASECHK.TRANS64.TRYWAIT P0, [R0+URZ+0x1f0], R2 ;  /* 0x0001f002000075a7 */ /* 0x0022a400080011ff */
[----:B--2---:R-:W-:Y:S05]  /*b190*/  @!P0 NANOSLEEP.SYNCS 0x989680 ;  /* 0x009896800000895d */ /* 0x004fea0003900000 */
[----:B------:R-:W2:Y:S02]  /*b1a0*/  @!P0 SYNCS.PHASECHK.TRANS64 P0, [R0+URZ+0x1f0], R2 ;  /* 0x0001f002000085a7 */ /* 0x000ea400080010ff */
[----:B--2---:R-:W-:Y:S05]  /*b1b0*/  @!P0 BRA `(.L_x_251) ;  /* 0xfffffffc00f08947 */ /* 0x004fea000383ffff */
[----:B------:R-:W-:Y:S05]  /*b1c0*/  BRA `(.L_x_252) ;  /* 0xffffffb8002c7947 */ /* 0x000fea000383ffff */
.L_x_128:
[----:B-1----:R-:W-:Y:S04]  /*b1d0*/  MOV R2, UR44 ;  /* 0x0000002c00027c02 */ /* 0x002fe80008000f00 */
[----:B------:R1:W3:Y:S03]  /*b1e0*/  SYNCS.PHASECHK.TRANS64.TRYWAIT P1, [R2+URZ+0x1a0], R3 ;  /* 0x0001a003020075a7 */ /* 0x0002e600080211ff */
[----:B---3--:R-:W-:Y:S05]  /*b1f0*/  @!P1 NANOSLEEP.SYNCS 0x989680 ;  /* 0x009896800000995d */ /* 0x008fea0003900000 */
[----:B------:R-:W3:Y:S02]  /*b200*/  @!P1 SYNCS.PHASECHK.TRANS64 P1, [R2+URZ+0x1a0], R3 ;  /* 0x0001a003020095a7 */ /* 0x000ee400080210ff */
[----:B---3--:R-:W-:Y:S05]  /*b210*/  @!P1 BRA `(.L_x_128) ;  /* 0xfffffffc00ec9947 */ /* 0x008fea000383ffff */
[----:B------:R-:W-:Y:S05]  /*b220*/  BRA `(.L_x_127) ;  /* 0xffffffc400e87947 */ /* 0x000fea000383ffff */
.L_x_130:
[----:B-1----:R1:W2:Y:S02]  /*b230*/  SYNCS.PHASECHK.TRANS64.TRYWAIT P0, [R63+URZ+0x200], R0 ;  /* 0x000200003f0075a7 */ /* 0x0022a400080011ff */
[----:B--2---:R-:W-:Y:S05]  /*b240*/  @!P0 NANOSLEEP.SYNCS 0x989680 ;  /* 0x009896800000895d */ /* 0x004fea0003900000 */
[----:B------:R-:W2:Y:S02]  /*b250*/  @!P0 SYNCS.PHASECHK.TRANS64 P0, [R63+URZ+0x200], R0 ;  /* 0x000200003f0085a7 */ /* 0x000ea400080010ff */
[----:B--2---:R-:W-:Y:S05]  /*b260*/  @!P0 BRA `(.L_x_130) ;  /* 0xfffffffc00f08947 */ /* 0x004fea000383ffff */
[----:B------:R-:W-:Y:S05]  /*b270*/  BRA `(.L_x_129) ;  /* 0xffffffc800087947 */ /* 0x000fea000383ffff */
.L_x_139:
[----:B--2---:R2:W3:Y:S02]  /*b280*/  SYNCS.PHASECHK.TRANS64.TRYWAIT P0, [R4+URZ+0x1a0], R0 ;  /* 0x0001a000040075a7 */ /* 0x0044e400080011ff */
[----:B---3--:R-:W-:Y:S05]  /*b290*/  @!P0 NANOSLEEP.SYNCS 0x989680 ;  /* 0x009896800000895d */ /* 0x008fea0003900000 */
[----:B------:R-:W3:Y:S02]  /*b2a0*/  @!P0 SYNCS.PHASECHK.TRANS64 P0, [R4+URZ+0x1a0], R0 ;  /* 0x0001a000040085a7 */ /* 0x000ee400080010ff */
[----:B---3--:R-:W-:Y:S05]  /*b2b0*/  @!P0 BRA `(.L_x_139) ;  /* 0xfffffffc00f08947 */ /* 0x008fea000383ffff */
[----:B------:R-:W-:Y:S05]  /*b2c0*/  BRA `(.L_x_138) ;  /* 0xffffffd000247947 */ /* 0x000fea000383ffff */
.L_x_147:
[----:B--2---:R2:W3:Y:S02]  /*b2d0*/  SYNCS.PHASECHK.TRANS64.TRYWAIT P0, [R2+URZ+0x1a0], R4 ;  /* 0x0001a004020075a7 */ /* 0x0044e400080011ff */
[----:B---3--:R-:W-:Y:S05]  /*b2e0*/  @!P0 NANOSLEEP.SYNCS 0x989680 ;  /* 0x009896800000895d */ /* 0x008fea0003900000 */
[----:B------:R-:W3:Y:S02]  /*b2f0*/  @!P0 SYNCS.PHASECHK.TRANS64 P0, [R2+URZ+0x1a0], R4 ;  /* 0x0001a004020085a7 */ /* 0x000ee400080010ff */
[----:B---3--:R-:W-:Y:S05]  /*b300*/  @!P0 BRA `(.L_x_147) ;  /* 0xfffffffc00f08947 */ /* 0x008fea000383ffff */
[----:B------:R-:W-:Y:S05]  /*b310*/  BRA `(.L_x_146) ;  /* 0xffffffd800447947 */ /* 0x000fea000383ffff */
.L_x_155:
[----:B--2---:R2:W3:Y:S02]  /*b320*/  SYNCS.PHASECHK.TRANS64.TRYWAIT P0, [R3+URZ+0x1a0], R0 ;  /* 0x0001a000030075a7 */ /* 0x0044e400080011ff */
[----:B---3--:R-:W-:Y:S05]  /*b330*/  @!P0 NANOSLEEP.SYNCS 0x989680 ;  /* 0x009896800000895d */ /* 0x008fea0003900000 */
[----:B------:R-:W3:Y:S02]  /*b340*/  @!P0 SYNCS.PHASECHK.TRANS64 P0, [R3+URZ+0x1a0], R0 ;  /* 0x0001a000030085a7 */ /* 0x000ee400080010ff */
[----:B---3--:R-:W-:Y:S05]  /*b350*/  @!P0 BRA `(.L_x_155) ;  /* 0xfffffffc00f08947 */ /* 0x008fea000383ffff */
[----:B------:R-:W-:Y:S05]  /*b360*/  BRA `(.L_x_154) ;  /* 0xffffffe000607947 */ /* 0x000fea000383ffff */
        .weak           $__internal_0_$__cuda_sm10x_tcgen05_guardrail_trap_col_being_dealloced_not_returned_by_alloc
        .type           $__internal_0_$__cuda_sm10x_tcgen05_guardrail_trap_col_being_dealloced_not_returned_by_alloc,@function
        .size           $__internal_0_$__cuda_sm10x_tcgen05_guardrail_trap_col_being_dealloced_not_returned_by_alloc,($__internal_1_$__cuda_sm10x_tcgen05_guardrail_trap_phase_invalid_during_alloc - $__internal_0_$__cuda_sm10x_tcgen05_guardrail_trap_col_being_dealloced_not_returned_by_alloc)
$__internal_0_$__cuda_sm10x_tcgen05_guardrail_trap_col_being_dealloced_not_returned_by_alloc:
[----:B------:R-:W-:Y:S05]  /*b370*/  BPT.TRAP 0x1 ;  /* 0x000000040000795c */ /* 0x000fea0000300000 */
[----:B------:R-:W-:-:S04]  /*b380*/  HFMA2 R3, -RZ, RZ, 0, 0 ;  /* 0x00000000ff037431 */ /* 0x000fc800000001ff */
[----:B------:R-:W-:Y:S05]  /*b390*/  RET.REL.NODEC R2 `(_ZN7cutlass13device_kernelINS_4conv6kernel13ConvUniversalINS1_16ConvProblemShapeILNS1_8OperatorE1ELi2EEENS1_10collective14CollectiveConvINS1_47MainloopSm100TmaUmmaWarpSpecializedImplicitGemmILS5_1ELi26ELi2ELi1ELi2EN4cute5tupleIJNSA_1CILi2EEENSC_ILi1EEESE_EEEEENSB_IJNSC_ILi128EEESH_NSB_IJNSC_ILi32EEEEEEEEENS_10bfloat16_tESL_NSA_8TiledMMAINSA_8MMA_AtomIJNSA_26SM100_MMA_F16BF16_2x1SM_SSISL_SL_fLi128ELi128ELNSA_4UMMA5MajorE0ELSQ_1ELNSP_7ScaleInE0ELSR_0EEEEEENSA_6LayoutINSB_IJSE_SE_SE_EEENSB_IJNSC_ILi0EEESW_SW_EEEEENSB_IJNSA_10UnderscoreESZ_SZ_EEEEENS7_6detail27Sm100ImplicitGemmTileTraitsINSA_25SM100_TMA_2SM_LOAD_IM2COLENSA_14ComposedLayoutINSA_7SwizzleILi2ELi4ELi3EEENSA_18smem_ptr_flag_bitsILi16EEENSU_INSB_IJNSC_ILi8EEESI_EEENSB_IJSI_SE_EEEEEEEvEENS13_INSA_18SM100_TMA_2SM_LOADENS15_INS16_ILi3ELi4ELi3EEES19_NSU_INSB_IJNSC_ILi64EEES1A_EEENSB_IJSE_S1I_EEEEEEEvEEEENS_8epilogue10collective18CollectiveEpilogueINS1P_23Sm100TmaWarpSpecializedILi4ELi2ELi16ELb1ELb0EEEJNSB_IJS1I_SH_SJ_EEENSB_IJNSU_IS1I_SE_EENSU_INSB_IJNSC_ILi16EEESD_EEES1K_EEEEESL_NSB_IJNSB_IJlllEEESE_SW_EEESL_S21_NS1P_6fusion15FusionCallbacksIS1T_NS22_17LinearCombinationISL_fSL_fLNS_15FloatRoundStyleE2EEES1U_S1Z_JEEENSA_5SM1004TMEM4LOAD26SM100_TMEM_LOAD_32dp32b16xENSA_20SM90_TMA_LOAD_IM2COLENS15_INS16_ILi1ELi4ELi3EEES19_NSU_INSB_IJS1A_S1W_EEENSB_IJS1W_SE_EEEEEEENSA_39AutoVectorizingCopyWithAssumedAlignmentILi128EEENSA_21SM90_TMA_STORE_IM2COLES2H_S2J_S2J_EEEvvEEEEvNT_6ParamsE) ;  /* 0xffffff4c02187950 */ /* 0x000fea0003c3ffff */
        .weak           $__internal_1_$__cuda_sm10x_tcgen05_guardrail_trap_phase_invalid_during_alloc
        .type           $__internal_1_$__cuda_sm10x_tcgen05_guardrail_trap_phase_invalid_during_alloc,@function
        .size           $__internal_1_$__cuda_sm10x_tcgen05_guardrail_trap_phase_invalid_during_alloc,($__internal_2_$__cuda_sm10x_tcgen05_guardrail_trap_unallocated_columns_being_dealloced - $__internal_1_$__cuda_sm10x_tcgen05_guardrail_trap_phase_invalid_during_alloc)
$__internal_1_$__cuda_sm10x_tcgen05_guardrail_trap_phase_invalid_during_alloc:
[----:B------:R-:W-:Y:S05]  /*b3a0*/  BPT.TRAP 0x1 ;  /* 0x000000040000795c */ /* 0x000fea0000300000 */
[----:B------:R-:W-:-:S04]  /*b3b0*/  MOV R5, 0x0 ;  /* 0x0000000000057802 */ /* 0x000fc80000000f00 */
[----:B------:R-:W-:Y:S05]  /*b3c0*/  RET.REL.NODEC R4 `(_ZN7cutlass13device_kernelINS_4conv6kernel13ConvUniversalINS1_16ConvProblemShapeILNS1_8OperatorE1ELi2EEENS1_10collective14CollectiveConvINS1_47MainloopSm100TmaUmmaWarpSpecializedImplicitGemmILS5_1ELi26ELi2ELi1ELi2EN4cute5tupleIJNSA_1CILi2EEENSC_ILi1EEESE_EEEEENSB_IJNSC_ILi128EEESH_NSB_IJNSC_ILi32EEEEEEEEENS_10bfloat16_tESL_NSA_8TiledMMAINSA_8MMA_AtomIJNSA_26SM100_MMA_F16BF16_2x1SM_SSISL_SL_fLi128ELi128ELNSA_4UMMA5MajorE0ELSQ_1ELNSP_7ScaleInE0ELSR_0EEEEEENSA_6LayoutINSB_IJSE_SE_SE_EEENSB_IJNSC_ILi0EEESW_SW_EEEEENSB_IJNSA_10UnderscoreESZ_SZ_EEEEENS7_6detail27Sm100ImplicitGemmTileTraitsINSA_25SM100_TMA_2SM_LOAD_IM2COLENSA_14ComposedLayoutINSA_7SwizzleILi2ELi4ELi3EEENSA_18smem_ptr_flag_bitsILi16EEENSU_INSB_IJNSC_ILi8EEESI_EEENSB_IJSI_SE_EEEEEEEvEENS13_INSA_18SM100_TMA_2SM_LOADENS15_INS16_ILi3ELi4ELi3EEES19_NSU_INSB_IJNSC_ILi64EEES1A_EEENSB_IJSE_S1I_EEEEEEEvEEEENS_8epilogue10collective18CollectiveEpilogueINS1P_23Sm100TmaWarpSpecializedILi4ELi2ELi16ELb1ELb0EEEJNSB_IJS1I_SH_SJ_EEENSB_IJNSU_IS1I_SE_EENSU_INSB_IJNSC_ILi16EEESD_EEES1K_EEEEESL_NSB_IJNSB_IJlllEEESE_SW_EEESL_S21_NS1P_6fusion15FusionCallbacksIS1T_NS22_17LinearCombinationISL_fSL_fLNS_15FloatRoundStyleE2EEES1U_S1Z_JEEENSA_5SM1004TMEM4LOAD26SM100_TMEM_LOAD_32dp32b16xENSA_20SM90_TMA_LOAD_IM2COLENS15_INS16_ILi1ELi4ELi3EEES19_NSU_INSB_IJS1A_S1W_EEENSB_IJS1W_SE_EEEEEEENSA_39AutoVectorizingCopyWithAssumedAlignmentILi128EEENSA_21SM90_TMA_STORE_IM2COLES2H_S2J_S2J_EEEvvEEEEvNT_6ParamsE) ;  /* 0xffffff4c040c7950 */ /* 0x000fea0003c3ffff */
        .weak           $__internal_2_$__cuda_sm10x_tcgen05_guardrail_trap_unallocated_columns_being_dealloced
        .type           $__internal_2_$__cuda_sm10x_tcgen05_guardrail_trap_unallocated_columns_being_dealloced,@function
        .size           $__internal_2_$__cuda_sm10x_tcgen05_guardrail_trap_unallocated_columns_being_dealloced,(.L_x_254 - $__internal_2_$__cuda_sm10x_tcgen05_guardrail_trap_unallocated_columns_being_dealloced)
$__internal_2_$__cuda_sm10x_tcgen05_guardrail_trap_unallocated_columns_being_dealloced:
[----:B------:R-:W-:Y:S05]  /*b3d0*/  BPT.TRAP 0x1 ;  /* 0x000000040000795c */ /* 0x000fea0000300000 */
[----:B------:R-:W-:-:S04]  /*b3e0*/  HFMA2 R3, -RZ, RZ, 0, 0 ;  /* 0x00000000ff037431 */ /* 0x000fc800000001ff */
[----:B------:R-:W-:Y:S05]  /*b3f0*/  RET.REL.NODEC R2 `(_ZN7cutlass13device_kernelINS_4conv6kernel13ConvUniversalINS1_16ConvProblemShapeILNS1_8OperatorE1ELi2EEENS1_10collective14CollectiveConvINS1_47MainloopSm100TmaUmmaWarpSpecializedImplicitGemmILS5_1ELi26ELi2ELi1ELi2EN4cute5tupleIJNSA_1CILi2EEENSC_ILi1EEESE_EEEEENSB_IJNSC_ILi128EEESH_NSB_IJNSC_ILi32EEEEEEEEENS_10bfloat16_tESL_NSA_8TiledMMAINSA_8MMA_AtomIJNSA_26SM100_MMA_F16BF16_2x1SM_SSISL_SL_fLi128ELi128ELNSA_4UMMA5MajorE0ELSQ_1ELNSP_7ScaleInE0ELSR_0EEEEEENSA_6LayoutINSB_IJSE_SE_SE_EEENSB_IJNSC_ILi0EEESW_SW_EEEEENSB_IJNSA_10UnderscoreESZ_SZ_EEEEENS7_6detail27Sm100ImplicitGemmTileTraitsINSA_25SM100_TMA_2SM_LOAD_IM2COLENSA_14ComposedLayoutINSA_7SwizzleILi2ELi4ELi3EEENSA_18smem_ptr_flag_bitsILi16EEENSU_INSB_IJNSC_ILi8EEESI_EEENSB_IJSI_SE_EEEEEEEvEENS13_INSA_18SM100_TMA_2SM_LOADENS15_INS16_ILi3ELi4ELi3EEES19_NSU_INSB_IJNSC_ILi64EEES1A_EEENSB_IJSE_S1I_EEEEEEEvEEEENS_8epilogue10collective18CollectiveEpilogueINS1P_23Sm100TmaWarpSpecializedILi4ELi2ELi16ELb1ELb0EEEJNSB_IJS1I_SH_SJ_EEENSB_IJNSU_IS1I_SE_EENSU_INSB_IJNSC_ILi16EEESD_EEES1K_EEEEESL_NSB_IJNSB_IJlllEEESE_SW_EEESL_S21_NS1P_6fusion15FusionCallbacksIS1T_NS22_17LinearCombinationISL_fSL_fLNS_15FloatRoundStyleE2EEES1U_S1Z_JEEENSA_5SM1004TMEM4LOAD26SM100_TMEM_LOAD_32dp32b16xENSA_20SM90_TMA_LOAD_IM2COLENS15_INS16_ILi1ELi4ELi3EEES19_NSU_INSB_IJS1A_S1W_EEENSB_IJS1W_SE_EEEEEEENSA_39AutoVectorizingCopyWithAssumedAlignmentILi128EEENSA_21SM90_TMA_STORE_IM2COLES2H_S2J_S2J_EEEvvEEEEvNT_6ParamsE) ;  /* 0xffffff4c02007950 */ /* 0x000fea0003c3ffff */
.L_x_253:
[----:B------:R-:W-:-:S00]  /*b400*/  BRA `(.L_x_253) ;  /* 0xfffffffc00fc7947 */ /* 0x000fc0000383ffff */
[----:B------:R-:W-:-:S00]  /*b410*/  NOP ;  /* 0x0000000000007918 */ /* 0x000fc00000000000 */
        /* <DEDUP_REMOVED lines=14> */
.L_x_254:


//--------------------- .nv.global.init           --------------------------
	.section	.nv.global.init,"aw",@progbits
.nv.global.init:
	.type		$str$29,@object
	.size		$str$29,($str$30 - $str$29)
$str$29:
        /*0000*/ 	.byte	0x28, 0x61, 0x64, 0x64, 0x72, 0x65, 0x73, 0x73, 0x20, 0x26, 0x20, 0x6d, 0x61, 0x73, 0x6b, 0x29
        /*0010*/ 	.byte	0x20, 0x3d, 0x3d, 0x20, 0x30, 0x00
	.type		$str$30,@object
	.size		$str$30,($str$28 - $str$30)
$str$30:
        /*0016*/ 	.byte	0x2f, 0x74, 0x6d, 0x70, 0x2f, 0x63, 0x75, 0x74, 0x6c, 0x61, 0x73, 0x73, 0x5f, 0x73, 0x77, 0x65
        /*0026*/ 	.byte	0x65, 0x70, 0x5f, 0x73, 0x72, 0x63, 0x2f, 0x69, 0x6e, 0x63, 0x6c, 0x75, 0x64, 0x65, 0x2f, 0x63
        /*0036*/ 	.byte	0x75, 0x74, 0x65, 0x2f, 0x70, 0x6f, 0x69, 0x6e, 0x74, 0x65, 0x72, 0x5f, 0x66, 0x6c, 0x61, 0x67
        /*0046*/ 	.byte	0x67, 0x65, 0x64, 0x2e, 0x68, 0x70, 0x70, 0x00
	.type		$str$28,@object
	.size		$str$28,($str$27 - $str$28)
$str$28:
        /*004e*/ 	.byte	0x2f, 0x74, 0x6d, 0x70, 0x2f, 0x63, 0x75, 0x74, 0x6c, 0x61, 0x73, 0x73, 0x5f, 0x73, 0x77, 0x65
        /*005e*/ 	.byte	0x65, 0x70, 0x5f, 0x73, 0x72, 0x63, 0x2f, 0x69, 0x6e, 0x63, 0x6c, 0x75, 0x64, 0x65, 0x2f, 0x63
        /*006e*/ 	.byte	0x75, 0x74, 0x65, 0x2f, 0x61, 0x74, 0x6f, 0x6d, 0x2f, 0x63, 0x6f, 0x70, 0x79, 0x5f, 0x74, 0x72
        /*007e*/ 	.byte	0x61, 0x69, 0x74, 0x73, 0x5f, 0x73, 0x6d, 0x31, 0x30, 0x30, 0x2e, 0x68, 0x70, 0x70, 0x00
	.type		$str$27,@object
	.size		$str$27,(__unnamed_1 - $str$27)
$str$27:
        /*008d*/ 	.byte	0x28, 0x28, 0x75, 0x69, 0x6e, 0x74, 0x33, 0x32, 0x5f, 0x74, 0x28, 0x74, 0x68, 0x72, 0x65, 0x61
        /*009d*/ 	.byte	0x64, 0x49, 0x64, 0x78, 0x2e, 0x78, 0x29, 0x20, 0x2f, 0x20, 0x33, 0x32, 0x29, 0x20, 0x25, 0x20
        /*00ad*/ 	.byte	0x34, 0x29, 0x20, 0x3d, 0x3d, 0x20, 0x28, 0x28, 0x28, 0x74, 0x6d, 0x65, 0x6d, 0x5f, 0x61, 0x64
        /*00bd*/ 	.byte	0x64, 0x72, 0x20, 0x3e, 0x3e, 0x20, 0x31, 0x36, 0x29, 0x20, 0x2f, 0x20, 0x33, 0x32, 0x29, 0x20
        /*00cd*/ 	.byte	0x25, 0x20, 0x34, 0x29, 0x00
	.type		__unnamed_1,@object
	.size		__unnamed_1,(__unnamed_2 - __unnamed_1)
__unnamed_1:
        /*00d2*/ 	.byte	0x61, 0x75, 0x74, 0x6f, 0x20, 0x63, 0x75, 0x74, 0x65, 0x3a, 0x3a, 0x61, 0x73, 0x5f, 0x70, 0x6f
        /* <DEDUP_REMOVED lines=24> */
        /*0262*/ 	.byte	0x43, 0x3c, 0x32, 0x30, 0x34, 0x38, 0x3e, 0x3e, 0x3e, 0x3e, 0x5d, 0x00
	.type		__unnamed_2,@object
	.size		__unnamed_2,(.L_2 - __unnamed_2)
__unnamed_2:
        /* <DEDUP_REMOVED lines=40> */
        /*04ee*/ 	.byte	0x3a, 0x3a, 0x43, 0x3c, 0x30, 0x3e, 0x3e, 0x3e, 0x3e, 0x5d, 0x00
.L_2:


//--------------------- .nv.shared._ZN7cutlass13device_kernelINS_4conv6kernel13ConvUniversalINS1_16ConvProblemShapeILNS1_8OperatorE1ELi2EEENS1_10collective14CollectiveConvINS1_47MainloopSm100TmaUmmaWarpSpecializedImplicitGemmILS5_1ELi26ELi2ELi1ELi2EN4cute5tupleIJNSA_1CILi2EEENSC_ILi1EEESE_EEEEENSB_IJNSC_ILi128EEESH_NSB_IJNSC_ILi32EEEEEEEEENS_10bfloat16_tESL_NSA_8TiledMMAINSA_8MMA_AtomIJNSA_26SM100_MMA_F16BF16_2x1SM_SSISL_SL_fLi128ELi128ELNSA_4UMMA5MajorE0ELSQ_1ELNSP_7ScaleInE0ELSR_0EEEEEENSA_6LayoutINSB_IJSE_SE_SE_EEENSB_IJNSC_ILi0EEESW_SW_EEEEENSB_IJNSA_10UnderscoreESZ_SZ_EEEEENS7_6detail27Sm100ImplicitGemmTileTraitsINSA_25SM100_TMA_2SM_LOAD_IM2COLENSA_14ComposedLayoutINSA_7SwizzleILi2ELi4ELi3EEENSA_18smem_ptr_flag_bitsILi16EEENSU_INSB_IJNSC_ILi8EEESI_EEENSB_IJSI_SE_EEEEEEEvEENS13_INSA_18SM100_TMA_2SM_LOADENS15_INS16_ILi3ELi4ELi3EEES19_NSU_INSB_IJNSC_ILi64EEES1A_EEENSB_IJSE_S1I_EEEEEEEvEEEENS_8epilogue10collective18CollectiveEpilogueINS1P_23Sm100TmaWarpSpecializedILi4ELi2ELi16ELb1ELb0EEEJNSB_IJS1I_SH_SJ_EEENSB_IJNSU_IS1I_SE_EENSU_INSB_IJNSC_ILi16EEESD_EEES1K_EEEEESL_NSB_IJNSB_IJlllEEESE_SW_EEESL_S21_NS1P_6fusion15FusionCallbacksIS1T_NS22_17LinearCombinationISL_fSL_fLNS_15FloatRoundStyleE2EEES1U_S1Z_JEEENSA_5SM1004TMEM4LOAD26SM100_TMEM_LOAD_32dp32b16xENSA_20SM90_TMA_LOAD_IM2COLENS15_INS16_ILi1ELi4ELi3EEES19_NSU_INSB_IJS1A_S1W_EEENSB_IJS1W_SE_EEEEEEENSA_39AutoVectorizingCopyWithAssumedAlignmentILi128EEENSA_21SM90_TMA_STORE_IM2COLES2H_S2J_S2J_EEEvvEEEEvNT_6ParamsE --------------------------
	.section	.nv.shared._ZN7cutlass13device_kernelINS_4conv6kernel13ConvUniversalINS1_16ConvProblemShapeILNS1_8OperatorE1ELi2EEENS1_10collective14CollectiveConvINS1_47MainloopSm100TmaUmmaWarpSpecializedImplicitGemmILS5_1ELi26ELi2ELi1ELi2EN4cute5tupleIJNSA_1CILi2EEENSC_ILi1EEESE_EEEEENSB_IJNSC_ILi128EEESH_NSB_IJNSC_ILi32EEEEEEEEENS_10bfloat16_tESL_NSA_8TiledMMAINSA_8MMA_AtomIJNSA_26SM100_MMA_F16BF16_2x1SM_SSISL_SL_fLi128ELi128ELNSA_4UMMA5MajorE0ELSQ_1ELNSP_7ScaleInE0ELSR_0EEEEEENSA_6LayoutINSB_IJSE_SE_SE_EEENSB_IJNSC_ILi0EEESW_SW_EEEEENSB_IJNSA_10UnderscoreESZ_SZ_EEEEENS7_6detail27Sm100ImplicitGemmTileTraitsINSA_25SM100_TMA_2SM_LOAD_IM2COLENSA_14ComposedLayoutINSA_7SwizzleILi2ELi4ELi3EEENSA_18smem_ptr_flag_bitsILi16EEENSU_INSB_IJNSC_ILi8EEESI_EEENSB_IJSI_SE_EEEEEEEvEENS13_INSA_18SM100_TMA_2SM_LOADENS15_INS16_ILi3ELi4ELi3EEES19_NSU_INSB_IJNSC_ILi64EEES1A_EEENSB_IJSE_S1I_EEEEEEEvEEEENS_8epilogue10collective18CollectiveEpilogueINS1P_23Sm100TmaWarpSpecializedILi4ELi2ELi16ELb1ELb0EEEJNSB_IJS1I_SH_SJ_EEENSB_IJNSU_IS1I_SE_EENSU_INSB_IJNSC_ILi16EEESD_EEES1K_EEEEESL_NSB_IJNSB_IJlllEEESE_SW_EEESL_S21_NS1P_6fusion15FusionCallbacksIS1T_NS22_17LinearCombinationISL_fSL_fLNS_15FloatRoundStyleE2EEES1U_S1Z_JEEENSA_5SM1004TMEM4LOAD26SM100_TMEM_LOAD_32dp32b16xENSA_20SM90_TMA_LOAD_IM2COLENS15_INS16_ILi1ELi4ELi3EEES19_NSU_INSB_IJS1A_S1W_EEENSB_IJS1W_SE_EEEEEEENSA_39AutoVectorizingCopyWithAssumedAlignmentILi128EEENSA_21SM90_TMA_STORE_IM2COLES2H_S2J_S2J_EEEvvEEEEvNT_6ParamsE,"aw",@nobits
	.sectionflags	@""
	.align	16
	.zero		1024


//--------------------- .nv.shared.reserved.0     --------------------------
	.section	.nv.shared.reserved.0,"aw",@nobits
	.weak		__nv_reservedSMEM_offset_0_alias
	.size		__nv_reservedSMEM_offset_0_alias, 0, 64
	.other		__nv_reservedSMEM_offset_0_alias,@"STO_CUDA_RESERVED_SHARED STV_DEFAULT"
__nv_reservedSMEM_offset_0_alias:
	.zero		0
.nv.shared.reserved.0:
	.zero		64
	.weak		__nv_reservedSMEM_tcgen05_partition
	.type		__nv_reservedSMEM_tcgen05_partition,@object
	.size		__nv_reservedSMEM_tcgen05_partition,(.L_0 - __nv_reservedSMEM_tcgen05_partition)
__nv_reservedSMEM_tcgen05_partition:
	.zero		32
.L_0:


//--------------------- .nv.global                --------------------------
	.section	.nv.global,"aw",@nobits
.nv.global:
	.type		_ZN39_INTERNAL_bf308517_4_k_cu_4a993c05_32274cute1_E,@object
	.size		_ZN39_INTERNAL_bf308517_4_k_cu_4a993c05_32274cute1_E,(_ZN39_INTERNAL_bf308517_4_k_cu_4a993c05_32274cuda3std3__45__cpo6cbeginE - _ZN39_INTERNAL_bf308517_4_k_cu_4a993c05_32274cute1_E)
_ZN39_INTERNAL_bf308517_4_k_cu_4a993c05_32274cute1_E:
	.zero		1
	.type		_ZN39_INTERNAL_bf308517_4_k_cu_4a993c05_32274cuda3std3__45__cpo6cbeginE,@object
	.size		_ZN39_INTERNAL_bf308517_4_k_cu_4a993c05_32274cuda3std3__45__cpo6cbeginE,(_ZN39_INTERNAL_bf308517_4_k_cu_4a993c05_32274cuda3std3__48in_placeE - _ZN39_INTERNAL_bf308517_4_k_cu_4a993c05_32274cuda3std3__45__cpo6cbeginE)
_ZN39_INTERNAL_bf308517_4_k_cu_4a993c05_32274cuda3std3__45__cpo6cbeginE:
	.zero		1
	.type		_ZN39_INTERNAL_bf308517_4_k_cu_4a993c05_32274cuda3std3__48in_placeE,@object
	.size		_ZN39_INTERNAL_bf308517_4_k_cu_4a993c05_32274cuda3std3__48in_placeE,(_ZN39_INTERNAL_bf308517_4_k_cu_4a993c05_32274cuda3std6ranges3__45__cpo9iter_moveE - _ZN39_INTERNAL_bf308517_4_k_cu_4a993c05_32274cuda3std3__48in_placeE)
_ZN39_INTERNAL_bf308517_4_k_cu_4a993c05_32274cuda3std3__48in_placeE:
	.zero		1
	.type		_ZN39_INTERNAL_bf308517_4_k_cu_4a993c05_32274cuda3std6ranges3__45__cpo9iter_moveE,@object
	.size		_ZN39_INTERNAL_bf308517_4_k_cu_4a993c05_32274cuda3std6ranges3__45__cpo9iter_moveE,(_ZN39_INTERNAL_bf308517_4_k_cu_4a993c05_32274cuda3std3__45__cpo5beginE - _ZN39_INTERNAL_bf308517_4_k_cu_4a993c05_32274cuda3std6ranges3__45__cpo9iter_moveE)
_ZN39_INTERNAL_bf308517_4_k_cu_4a993c05_32274cuda3std6ranges3__45__cpo9iter_moveE:
	.zero		1
	.type		_ZN39_INTERNAL_bf308517_4_k_cu_4a993c05_32274cuda3std3__45__cpo5beginE,@object
	.size		_ZN39_INTERNAL_bf308517_4_k_cu_4a993c05_32274cuda3std3__45__cpo5beginE,(_ZN39_INTERNAL_bf308517_4_k_cu_4a993c05_32274cuda3std3__441_GLOBAL__N__bf308517_4_k_cu_4a993c05_32276ignoreE - _ZN39_INTERNAL_bf308517_4_k_cu_4a993c05_32274cuda3std3__45__cpo5beginE)
_ZN39_INTERNAL_bf308517_4_k_cu_4a993c05_32274cuda3std3__45__cpo5beginE:
	.zero		1
	.type		_ZN39_INTERNAL_bf308517_4_k_cu_4a993c05_32274cuda3std3__441_GLOBAL__N__bf308517_4_k_cu_4a993c05_32276ignoreE,@object
	.size		_ZN39_INTERNAL_bf308517_4_k_cu_4a993c05_32274cuda3std3__441_GLOBAL__N__bf308517_4_k_cu_4a993c05_32276ignoreE,(_ZN39_INTERNAL_bf308517_4_k_cu_4a993c05_32274cute7productE - _ZN39_INTERNAL_bf308517_4_k_cu_4a993c05_32274cuda3std3__441_GLOBAL__N__bf308517_4_k_cu_4a993c05_32276ignoreE)
_ZN39_INTERNAL_bf308517_4_k_cu_4a993c05_32274cuda3std3__441_GLOBAL__N__bf308517_4_k_cu_4a993c05_32276ignoreE:
	.zero		1
	.type		_ZN39_INTERNAL_bf308517_4_k_cu_4a993c05_32274cute7productE,@object
	.size		_ZN39_INTERNAL_bf308517_4_k_cu_4a993c05_32274cute7productE,(_ZN39_INTERNAL_bf308517_4_k_cu_4a993c05_32274cuda3std3__45__cpo3endE - _ZN39_INTERNAL_bf308517_4_k_cu_4a993c05_32274cute7productE)
_ZN39_INTERNAL_bf308517_4_k_cu_4a993c05_32274cute7productE:
	.zero		1
	.type		_ZN39_INTERNAL_bf308517_4_k_cu_4a993c05_32274cuda3std3__45__cpo3endE,@object
	.size		_ZN39_INTERNAL_bf308517_4_k_cu_4a993c05_32274cuda3std3__45__cpo3endE,(_ZN39_INTERNAL_bf308517_4_k_cu_4a993c05_32274cuda3std3__419piecewise_constructE - _ZN39_INTERNAL_bf308517_4_k_cu_4a993c05_32274cuda3std3__45__cpo3endE)
_ZN39_INTERNAL_bf308517_4_k_cu_4a993c05_32274cuda3std3__45__cpo3endE:
	.zero		1
	.type		_ZN39_INTERNAL_bf308517_4_k_cu_4a993c05_32274cuda3std3__419piecewise_constructE,@object
	.size		_ZN39_INTERNAL_bf308517_4_k_cu_4a993c05_32274cuda3std3__419piecewise_constructE,(_ZN39_INTERNAL_bf308517_4_k_cu_4a993c05_32274cuda3std3__45__cpo4cendE - _ZN39_INTERNAL_bf308517_4_k_cu_4a993c05_32274cuda3std3__419piecewise_constructE)
_ZN39_INTERNAL_bf308517_4_k_cu_4a993c05_32274cuda3std3__419piecewise_constructE:
	.zero		1
	.type		_ZN39_INTERNAL_bf308517_4_k_cu_4a993c05_32274cuda3std3__45__cpo4cendE,@object
	.size		_ZN39_INTERNAL_bf308517_4_k_cu_4a993c05_32274cuda3std3__45__cpo4cendE,(_ZN39_INTERNAL_bf308517_4_k_cu_4a993c05_32274cuda3std6ranges3__45__cpo4swapE - _ZN39_INTERNAL_bf308517_4_k_cu_4a993c05_32274cuda3std3__45__cpo4cendE)
_ZN39_INTERNAL_bf308517_4_k_cu_4a993c05_32274cuda3std3__45__cpo4cendE:
	.zero		1
	.type		_ZN39_INTERNAL_bf308517_4_k_cu_4a993c05_32274cuda3std6ranges3__45__cpo4swapE,@object
	.size		_ZN39_INTERNAL_bf308517_4_k_cu_4a993c05_32274cuda3std6ranges3__45__cpo4swapE,(.L_10 - _ZN39_INTERNAL_bf308517_4_k_cu_4a993c05_32274cuda3std6ranges3__45__cpo4swapE)
_ZN39_INTERNAL_bf308517_4_k_cu_4a993c05_32274cuda3std6ranges3__45__cpo4swapE:
	.zero		1
.L_10:


//--------------------- .nv.constant0._ZN7cutlass13device_kernelINS_4conv6kernel13ConvUniversalINS1_16ConvProblemShapeILNS1_8OperatorE1ELi2EEENS1_10collective14CollectiveConvINS1_47MainloopSm100TmaUmmaWarpSpecializedImplicitGemmILS5_1ELi26ELi2ELi1ELi2EN4cute5tupleIJNSA_1CILi2EEENSC_ILi1EEESE_EEEEENSB_IJNSC_ILi128EEESH_NSB_IJNSC_ILi32EEEEEEEEENS_10bfloat16_tESL_NSA_8TiledMMAINSA_8MMA_AtomIJNSA_26SM100_MMA_F16BF16_2x1SM_SSISL_SL_fLi128ELi128ELNSA_4UMMA5MajorE0ELSQ_1ELNSP_7ScaleInE0ELSR_0EEEEEENSA_6LayoutINSB_IJSE_SE_SE_EEENSB_IJNSC_ILi0EEESW_SW_EEEEENSB_IJNSA_10UnderscoreESZ_SZ_EEEEENS7_6detail27Sm100ImplicitGemmTileTraitsINSA_25SM100_TMA_2SM_LOAD_IM2COLENSA_14ComposedLayoutINSA_7SwizzleILi2ELi4ELi3EEENSA_18smem_ptr_flag_bitsILi16EEENSU_INSB_IJNSC_ILi8EEESI_EEENSB_IJSI_SE_EEEEEEEvEENS13_INSA_18SM100_TMA_2SM_LOADENS15_INS16_ILi3ELi4ELi3EEES19_NSU_INSB_IJNSC_ILi64EEES1A_EEENSB_IJSE_S1I_EEEEEEEvEEEENS_8epilogue10collective18CollectiveEpilogueINS1P_23Sm100TmaWarpSpecializedILi4ELi2ELi16ELb1ELb0EEEJNSB_IJS1I_SH_SJ_EEENSB_IJNSU_IS1I_SE_EENSU_INSB_IJNSC_ILi16EEESD_EEES1K_EEEEESL_NSB_IJNSB_IJlllEEESE_SW_EEESL_S21_NS1P_6fusion15FusionCallbacksIS1T_NS22_17LinearCombinationISL_fSL_fLNS_15FloatRoundStyleE2EEES1U_S1Z_JEEENSA_5SM1004TMEM4LOAD26SM100_TMEM_LOAD_32dp32b16xENSA_20SM90_TMA_LOAD_IM2COLENS15_INS16_ILi1ELi4ELi3EEES19_NSU_INSB_IJS1A_S1W_EEENSB_IJS1W_SE_EEEEEEENSA_39AutoVectorizingCopyWithAssumedAlignmentILi128EEENSA_21SM90_TMA_STORE_IM2COLES2H_S2J_S2J_EEEvvEEEEvNT_6ParamsE --------------------------
	.section	.nv.constant0._ZN7cutlass13device_kernelINS_4conv6kernel13ConvUniversalINS1_16ConvProblemShapeILNS1_8OperatorE1ELi2EEENS1_10collective14CollectiveConvINS1_47MainloopSm100TmaUmmaWarpSpecializedImplicitGemmILS5_1ELi26ELi2ELi1ELi2EN4cute5tupleIJNSA_1CILi2EEENSC_ILi1EEESE_EEEEENSB_IJNSC_ILi128EEESH_NSB_IJNSC_ILi32EEEEEEEEENS_10bfloat16_tESL_NSA_8TiledMMAINSA_8MMA_AtomIJNSA_26SM100_MMA_F16BF16_2x1SM_SSISL_SL_fLi128ELi128ELNSA_4UMMA5MajorE0ELSQ_1ELNSP_7ScaleInE0ELSR_0EEEEEENSA_6LayoutINSB_IJSE_SE_SE_EEENSB_IJNSC_ILi0EEESW_SW_EEEEENSB_IJNSA_10UnderscoreESZ_SZ_EEEEENS7_6detail27Sm100ImplicitGemmTileTraitsINSA_25SM100_TMA_2SM_LOAD_IM2COLENSA_14ComposedLayoutINSA_7SwizzleILi2ELi4ELi3EEENSA_18smem_ptr_flag_bitsILi16EEENSU_INSB_IJNSC_ILi8EEESI_EEENSB_IJSI_SE_EEEEEEEvEENS13_INSA_18SM100_TMA_2SM_LOADENS15_INS16_ILi3ELi4ELi3EEES19_NSU_INSB_IJNSC_ILi64EEES1A_EEENSB_IJSE_S1I_EEEEEEEvEEEENS_8epilogue10collective18CollectiveEpilogueINS1P_23Sm100TmaWarpSpecializedILi4ELi2ELi16ELb1ELb0EEEJNSB_IJS1I_SH_SJ_EEENSB_IJNSU_IS1I_SE_EENSU_INSB_IJNSC_ILi16EEESD_EEES1K_EEEEESL_NSB_IJNSB_IJlllEEESE_SW_EEESL_S21_NS1P_6fusion15FusionCallbacksIS1T_NS22_17LinearCombinationISL_fSL_fLNS_15FloatRoundStyleE2EEES1U_S1Z_JEEENSA_5SM1004TMEM4LOAD26SM100_TMEM_LOAD_32dp32b16xENSA_20SM90_TMA_LOAD_IM2COLENS15_INS16_ILi1ELi4ELi3EEES19_NSU_INSB_IJS1A_S1W_EEENSB_IJS1W_SE_EEEEEEENSA_39AutoVectorizingCopyWithAssumedAlignmentILi128EEENSA_21SM90_TMA_STORE_IM2COLES2H_S2J_S2J_EEEvvEEEEvNT_6ParamsE,"a",@progbits
	.sectionflags	@""
	.align	4
.nv.constant0._ZN7cutlass13device_kernelINS_4conv6kernel13ConvUniversalINS1_16ConvProblemShapeILNS1_8OperatorE1ELi2EEENS1_10collective14CollectiveConvINS1_47MainloopSm100TmaUmmaWarpSpecializedImplicitGemmILS5_1ELi26ELi2ELi1ELi2EN4cute5tupleIJNSA_1CILi2EEENSC_ILi1EEESE_EEEEENSB_IJNSC_ILi128EEESH_NSB_IJNSC_ILi32EEEEEEEEENS_10bfloat16_tESL_NSA_8TiledMMAINSA_8MMA_AtomIJNSA_26SM100_MMA_F16BF16_2x1SM_SSISL_SL_fLi128ELi128ELNSA_4UMMA5MajorE0ELSQ_1ELNSP_7ScaleInE0ELSR_0EEEEEENSA_6LayoutINSB_IJSE_SE_SE_EEENSB_IJNSC_ILi0EEESW_SW_EEEEENSB_IJNSA_10UnderscoreESZ_SZ_EEEEENS7_6detail27Sm100ImplicitGemmTileTraitsINSA_25SM100_TMA_2SM_LOAD_IM2COLENSA_14ComposedLayoutINSA_7SwizzleILi2ELi4ELi3EEENSA_18smem_ptr_flag_bitsILi16EEENSU_INSB_IJNSC_ILi8EEESI_EEENSB_IJSI_SE_EEEEEEEvEENS13_INSA_18SM100_TMA_2SM_LOADENS15_INS16_ILi3ELi4ELi3EEES19_NSU_INSB_IJNSC_ILi64EEES1A_EEENSB_IJSE_S1I_EEEEEEEvEEEENS_8epilogue10collective18CollectiveEpilogueINS1P_23Sm100TmaWarpSpecializedILi4ELi2ELi16ELb1ELb0EEEJNSB_IJS1I_SH_SJ_EEENSB_IJNSU_IS1I_SE_EENSU_INSB_IJNSC_ILi16EEESD_EEES1K_EEEEESL_NSB_IJNSB_IJlllEEESE_SW_EEESL_S21_NS1P_6fusion15FusionCallbacksIS1T_NS22_17LinearCombinationISL_fSL_fLNS_15FloatRoundStyleE2EEES1U_S1Z_JEEENSA_5SM1004TMEM4LOAD26SM100_TMEM_LOAD_32dp32b16xENSA_20SM90_TMA_LOAD_IM2COLENS15_INS16_ILi1ELi4ELi3EEES19_NSU_INSB_IJS1A_S1W_EEENSB_IJS1W_SE_EEEEEEENSA_39AutoVectorizingCopyWithAssumedAlignmentILi128EEENSA_21SM90_TMA_STORE_IM2COLES2H_S2J_S2J_EEEvvEEEEvNT_6ParamsE:
	.zero		2944


//--------------------- SYMBOLS --------------------------

	.type		.nv.reservedSmem.offset0,@object
	.size		.nv.reservedSmem.offset0,0x4
	.type		.nv.reservedSmem.cap,@object
	.size		.nv.reservedSmem.cap,0x4
	.type		__assertfail,@function
